// auto-generated by cutlass_sweep.gemm — config: {"arch": "sm_90", "cluster_m": 2, "cluster_n": 2, "dtype": "tf32", "stages": 3, "tile_k": 128, "tile_m": 256, "tile_n": 64}
#include "cutlass/cutlass.h"
#include "cutlass/gemm/collective/collective_builder.hpp"
#include "cutlass/gemm/device/gemm_universal_adapter.h"
#include "cutlass/gemm/kernel/gemm_universal.hpp"
#include "cutlass/epilogue/collective/collective_builder.hpp"

using ElemA = cutlass::tfloat32_t;
using ElemB = cutlass::tfloat32_t;
using ElemCD = cutlass::tfloat32_t;
using Acc  = float;
using TileShape    = cute::Shape<cute::_256, cute::_64, cute::_128>;
using ClusterShape = cute::Shape<cute::_2, cute::_2, cute::_1>;

using CollectiveEpilogue = typename cutlass::epilogue::collective::CollectiveBuilder<
    cutlass::arch::Sm90, cutlass::arch::OpClassTensorOp,
    TileShape, ClusterShape,
    cutlass::epilogue::collective::EpilogueTileAuto,
    Acc, Acc,
    ElemCD, cutlass::layout::RowMajor, 128 / cutlass::sizeof_bits<ElemCD>::value,
    ElemCD, cutlass::layout::RowMajor, 128 / cutlass::sizeof_bits<ElemCD>::value,
    cutlass::epilogue::collective::EpilogueScheduleAuto
  >::CollectiveOp;

using CollectiveMainloop = typename cutlass::gemm::collective::CollectiveBuilder<
    cutlass::arch::Sm90, cutlass::arch::OpClassTensorOp,
    ElemA, cutlass::layout::RowMajor, 128 / cutlass::sizeof_bits<ElemA>::value,
    ElemB, cutlass::layout::ColumnMajor, 128 / cutlass::sizeof_bits<ElemB>::value,
    Acc,
    TileShape, ClusterShape,
    cutlass::gemm::collective::StageCount<3>,
    cutlass::gemm::collective::KernelScheduleAuto
  >::CollectiveOp;

using GemmKernel = cutlass::gemm::kernel::GemmUniversal<
    cute::Shape<int,int,int,int>,
    CollectiveMainloop,
    CollectiveEpilogue
>;
using Gemm = cutlass::gemm::device::GemmUniversalAdapter<GemmKernel>;

// Force the device kernel symbol into the cubin without needing a host main.
auto* _anchor = &cutlass::device_kernel<GemmKernel>;


// ===== COMPILED SASS (sm_90a) =====

	.target	sm_90a

	.elftype	@"ET_EXEC"


//--------------------- .note.nv.tkinfo           --------------------------
	.section	.note.nv.tkinfo,"",@"SHT_NOTE"
	.sectionflags	@"SHF_NOTE_NV_TKINFO"
	.tkinfo
        /*0018*/ 	.word	0x00000002
        /*0030*/ 	.string	""
        /*0030*/ 	.string	"ptxas"
        /*0030*/ 	.string	"Cuda compilation tools, release 13.0, V13.0.88"
        /*0030*/ 	.string	"Build cuda_13.0.r13.0/compiler.36424714_0"
        /*0030*/ 	.string	"-arch sm_90a -m 64 "



//--------------------- .note.nv.cuinfo           --------------------------
	.section	.note.nv.cuinfo,"",@"SHT_NOTE"
	.sectionflags	@"SHF_NOTE_NV_CUINFO"
        /*0018*/ 	.short	0x0002
        /*001a*/ 	.short	0x005a
        /*001c*/ 	.short	0x0082
	.zero		2


//--------------------- .nv.info                  --------------------------
	.section	.nv.info,"",@"SHT_CUDA_INFO"
	.align	4


	//----- nvinfo : EIATTR_REGCOUNT
	.align		4
        /*0000*/ 	.byte	0x04, 0x2f
        /*0002*/ 	.short	(.L_15 - .L_14)
	.align		4
.L_14:
        /*0004*/ 	.word	index@(_ZN7cutlass13device_kernelINS_4gemm6kernel13GemmUniversalIN4cute5tupleIJiiiiEEENS1_10collective13CollectiveMmaINS1_34MainloopSm90TmaGmmaWarpSpecializedILi3ENS5_IJNS4_1CILi2EEESB_NSA_ILi1EEEEEENS1_35KernelTmaWarpSpecializedCooperativeEEENS5_IJNSA_ILi256EEENSA_ILi64EEENSA_ILi128EEEEEENS_10tfloat32_tENS5_IJlSC_lEEESK_SL_NS4_8TiledMMAINS4_8MMA_AtomIJNS4_4SM904GMMA29MMA_64x64x8_F32TF32TF32_SS_TNILNSP_7ScaleInE1ELSR_1EEEEEENS4_6LayoutINS5_IJSB_SC_SC_EEENS5_IJSC_NSA_ILi0EEESW_EEEEENS5_IJNS4_10UnderscoreESZ_SZ_EEEEENS4_23SM90_TMA_LOAD_MULTICASTENS4_14ComposedLayoutINS4_7SwizzleILi3ELi4ELi3EEENS4_18smem_ptr_flag_bitsILi32EEENSU_INS5_IJNSA_ILi8EEENSA_ILi32EEEEEENS5_IJS19_SC_EEEEEEEvNS4_8identityES12_S1D_vS1E_EENS_8epilogue10collective6detail29Sm90TmaWarpSpecializedAdapterINS1H_15DefaultEpilogueISK_SL_SL_NS1G_6thread17LinearCombinationISK_Li1EffLNS1L_9ScaleType4KindE0ELNS_15FloatRoundStyleE2ESK_EENS1_15EpilogueDefaultEEEEEvvEEEEvNT_6ParamsE)
        /*0008*/ 	.word	0x000000a8


	//----- nvinfo : EIATTR_FRAME_SIZE
	.align		4
.L_15:
        /*000c*/ 	.byte	0x04, 0x11
        /*000e*/ 	.short	(.L_17 - .L_16)
	.align		4
.L_16:
        /*0010*/ 	.word	index@(_ZN7cutlass13device_kernelINS_4gemm6kernel13GemmUniversalIN4cute5tupleIJiiiiEEENS1_10collective13CollectiveMmaINS1_34MainloopSm90TmaGmmaWarpSpecializedILi3ENS5_IJNS4_1CILi2EEESB_NSA_ILi1EEEEEENS1_35KernelTmaWarpSpecializedCooperativeEEENS5_IJNSA_ILi256EEENSA_ILi64EEENSA_ILi128EEEEEENS_10tfloat32_tENS5_IJlSC_lEEESK_SL_NS4_8TiledMMAINS4_8MMA_AtomIJNS4_4SM904GMMA29MMA_64x64x8_F32TF32TF32_SS_TNILNSP_7ScaleInE1ELSR_1EEEEEENS4_6LayoutINS5_IJSB_SC_SC_EEENS5_IJSC_NSA_ILi0EEESW_EEEEENS5_IJNS4_10UnderscoreESZ_SZ_EEEEENS4_23SM90_TMA_LOAD_MULTICASTENS4_14ComposedLayoutINS4_7SwizzleILi3ELi4ELi3EEENS4_18smem_ptr_flag_bitsILi32EEENSU_INS5_IJNSA_ILi8EEENSA_ILi32EEEEEENS5_IJS19_SC_EEEEEEEvNS4_8identityES12_S1D_vS1E_EENS_8epilogue10collective6detail29Sm90TmaWarpSpecializedAdapterINS1H_15DefaultEpilogueISK_SL_SL_NS1G_6thread17LinearCombinationISK_Li1EffLNS1L_9ScaleType4KindE0ELNS_15FloatRoundStyleE2ESK_EENS1_15EpilogueDefaultEEEEEvvEEEEvNT_6ParamsE)
        /*0014*/ 	.word	0x00000000


	//----- nvinfo : EIATTR_MIN_STACK_SIZE
	.align		4
.L_17:
        /*0018*/ 	.byte	0x04, 0x12
        /*001a*/ 	.short	(.L_19 - .L_18)
	.align		4
.L_18:
        /*001c*/ 	.word	index@(_ZN7cutlass13device_kernelINS_4gemm6kernel13GemmUniversalIN4cute5tupleIJiiiiEEENS1_10collective13CollectiveMmaINS1_34MainloopSm90TmaGmmaWarpSpecializedILi3ENS5_IJNS4_1CILi2EEESB_NSA_ILi1EEEEEENS1_35KernelTmaWarpSpecializedCooperativeEEENS5_IJNSA_ILi256EEENSA_ILi64EEENSA_ILi128EEEEEENS_10tfloat32_tENS5_IJlSC_lEEESK_SL_NS4_8TiledMMAINS4_8MMA_AtomIJNS4_4SM904GMMA29MMA_64x64x8_F32TF32TF32_SS_TNILNSP_7ScaleInE1ELSR_1EEEEEENS4_6LayoutINS5_IJSB_SC_SC_EEENS5_IJSC_NSA_ILi0EEESW_EEEEENS5_IJNS4_10UnderscoreESZ_SZ_EEEEENS4_23SM90_TMA_LOAD_MULTICASTENS4_14ComposedLayoutINS4_7SwizzleILi3ELi4ELi3EEENS4_18smem_ptr_flag_bitsILi32EEENSU_INS5_IJNSA_ILi8EEENSA_ILi32EEEEEENS5_IJS19_SC_EEEEEEEvNS4_8identityES12_S1D_vS1E_EENS_8epilogue10collective6detail29Sm90TmaWarpSpecializedAdapterINS1H_15DefaultEpilogueISK_SL_SL_NS1G_6thread17LinearCombinationISK_Li1EffLNS1L_9ScaleType4KindE0ELNS_15FloatRoundStyleE2ESK_EENS1_15EpilogueDefaultEEEEEvvEEEEvNT_6ParamsE)
        /*0020*/ 	.word	0x00000000
.L_19:


//--------------------- .nv.compat                --------------------------
	.section	.nv.compat,"",@"SHT_CUDA_COMPAT_INFO"
	.align	4
        /*0000*/ 	.byte	0x02, 0x09, 0x01, 0x00, 0x02, 0x02, 0x04, 0x00, 0x02, 0x05, 0x05, 0x00, 0x03, 0x07, 0x01, 0x01
        /*0010*/ 	.byte	0x02, 0x03, 0x01, 0x00, 0x02, 0x06, 0x01, 0x00, 0x04, 0x0b, 0x08, 0x00, 0x00, 0x00, 0x00, 0x00
        /*0020*/ 	.byte	0x00, 0x00, 0x00, 0x00


//--------------------- .nv.info._ZN7cutlass13device_kernelINS_4gemm6kernel13GemmUniversalIN4cute5tupleIJiiiiEEENS1_10collective13CollectiveMmaINS1_34MainloopSm90TmaGmmaWarpSpecializedILi3ENS5_IJNS4_1CILi2EEESB_NSA_ILi1EEEEEENS1_35KernelTmaWarpSpecializedCooperativeEEENS5_IJNSA_ILi256EEENSA_ILi64EEENSA_ILi128EEEEEENS_10tfloat32_tENS5_IJlSC_lEEESK_SL_NS4_8TiledMMAINS4_8MMA_AtomIJNS4_4SM904GMMA29MMA_64x64x8_F32TF32TF32_SS_TNILNSP_7ScaleInE1ELSR_1EEEEEENS4_6LayoutINS5_IJSB_SC_SC_EEENS5_IJSC_NSA_ILi0EEESW_EEEEENS5_IJNS4_10UnderscoreESZ_SZ_EEEEENS4_23SM90_TMA_LOAD_MULTICASTENS4_14ComposedLayoutINS4_7SwizzleILi3ELi4ELi3EEENS4_18smem_ptr_flag_bitsILi32EEENSU_INS5_IJNSA_ILi8EEENSA_ILi32EEEEEENS5_IJS19_SC_EEEEEEEvNS4_8identityES12_S1D_vS1E_EENS_8epilogue10collective6detail29Sm90TmaWarpSpecializedAdapterINS1H_15DefaultEpilogueISK_SL_SL_NS1G_6thread17LinearCombinationISK_Li1EffLNS1L_9ScaleType4KindE0ELNS_15FloatRoundStyleE2ESK_EENS1_15EpilogueDefaultEEEEEvvEEEEvNT_6ParamsE --------------------------
	.section	.nv.info._ZN7cutlass13device_kernelINS_4gemm6kernel13GemmUniversalIN4cute5tupleIJiiiiEEENS1_10collective13CollectiveMmaINS1_34MainloopSm90TmaGmmaWarpSpecializedILi3ENS5_IJNS4_1CILi2EEESB_NSA_ILi1EEEEEENS1_35KernelTmaWarpSpecializedCooperativeEEENS5_IJNSA_ILi256EEENSA_ILi64EEENSA_ILi128EEEEEENS_10tfloat32_tENS5_IJlSC_lEEESK_SL_NS4_8TiledMMAINS4_8MMA_AtomIJNS4_4SM904GMMA29MMA_64x64x8_F32TF32TF32_SS_TNILNSP_7ScaleInE1ELSR_1EEEEEENS4_6LayoutINS5_IJSB_SC_SC_EEENS5_IJSC_NSA_ILi0EEESW_EEEEENS5_IJNS4_10UnderscoreESZ_SZ_EEEEENS4_23SM90_TMA_LOAD_MULTICASTENS4_14ComposedLayoutINS4_7SwizzleILi3ELi4ELi3EEENS4_18smem_ptr_flag_bitsILi32EEENSU_INS5_IJNSA_ILi8EEENSA_ILi32EEEEEENS5_IJS19_SC_EEEEEEEvNS4_8identityES12_S1D_vS1E_EENS_8epilogue10collective6detail29Sm90TmaWarpSpecializedAdapterINS1H_15DefaultEpilogueISK_SL_SL_NS1G_6thread17LinearCombinationISK_Li1EffLNS1L_9ScaleType4KindE0ELNS_15FloatRoundStyleE2ESK_EENS1_15EpilogueDefaultEEEEEvvEEEEvNT_6ParamsE,"",@"SHT_CUDA_INFO"
	.sectionflags	@""
	.align	4


	//----- nvinfo : EIATTR_CUDA_API_VERSION
	.align		4
        /*0000*/ 	.byte	0x04, 0x37
        /*0002*/ 	.short	(.L_21 - .L_20)
.L_20:
        /*0004*/ 	.word	0x00000082


	//----- nvinfo : EIATTR_KPARAM_INFO
	.align		4
.L_21:
        /*0008*/ 	.byte	0x04, 0x17
        /*000a*/ 	.short	(.L_23 - .L_22)
.L_22:
        /*000c*/ 	.word	0x00000000
        /*0010*/ 	.short	0x0000
        /*0012*/ 	.short	0x0070
        /*0014*/ 	.byte	0x00, 0xf0, 0x01, 0x10


	//----- nvinfo : EIATTR_SPARSE_MMA_MASK
	.align		4
.L_23:
        /*0018*/ 	.byte	0x03, 0x50
        /*001a*/ 	.short	0x0000


	//----- nvinfo : EIATTR_MAXREG_COUNT
	.align		4
        /*001c*/ 	.byte	0x03, 0x1b
        /*001e*/ 	.short	0x00a8


	//----- nvinfo : EIATTR_NUM_BARRIERS
	.align		4
        /*0020*/ 	.byte	0x02, 0x4c
        /*0022*/ 	.byte	0x01
	.zero		1


	//----- nvinfo : EIATTR_EXTERNS
	.align		4
        /*0024*/ 	.byte	0x04, 0x0f
        /*0026*/ 	.short	(.L_25 - .L_24)


	//   ....[0]....
	.align		4
.L_24:
        /*0028*/ 	.word	index@(__assertfail)


	//----- nvinfo : EIATTR_MERCURY_ISA_VERSION
	.align		4
.L_25:
        /*002c*/ 	.byte	0x03, 0x5f
        /*002e*/ 	.short	0x0101


	//----- nvinfo : EIATTR_INT_WARP_WIDE_INSTR_OFFSETS
	.align		4
        /*0030*/ 	.byte	0x04, 0x31
        /*0032*/ 	.short	(.L_27 - .L_26)


	//   ....[0]....
.L_26:
        /*0034*/ 	.word	0x00000470


	//   ....[1]....
        /*0038*/ 	.word	0x000004a0


	//   ....[2]....
        /*003c*/ 	.word	0x00000660


	//   ....[3]....
        /*0040*/ 	.word	0x000035b0


	//----- nvinfo : EIATTR_COOP_GROUP_MASK_REGIDS
	.align		4
.L_27:
        /*0044*/ 	.byte	0x04, 0x29
        /*0046*/ 	.short	(.L_29 - .L_28)


	//   ....[0]....
.L_28:
        /*0048*/ 	.word	0xffffffff


	//   ....[1]....
        /*004c*/ 	.word	0xffffffff


	//   ....[2]....
        /*0050*/ 	.word	0xffffffff


	//   ....[3]....
        /*0054*/ 	.word	0xffffffff


	//   ....[4]....
        /*0058*/ 	.word	0xffffffff


	//   ....[5]....
        /*005c*/ 	.word	0xffffffff


	//----- nvinfo : EIATTR_COOP_GROUP_INSTR_OFFSETS
	.align		4
.L_29:
        /*0060*/ 	.byte	0x04, 0x28
        /*0062*/ 	.short	(.L_31 - .L_30)


	//   ....[0]....
.L_30:
        /*0064*/ 	.word	0x00000060


	//   ....[1]....
        /*0068*/ 	.word	0x00000070


	//   ....[2]....
        /*006c*/ 	.word	0x00000130


	//   ....[3]....
        /*0070*/ 	.word	0x000002b0


	//   ....[4]....
        /*0074*/ 	.word	0x000007e0


	//   ....[5]....
        /*0078*/ 	.word	0x000014a0


	//----- nvinfo : EIATTR_REG_RECONFIG
	.align		4
.L_31:
        /*007c*/ 	.byte	0x01, 0x54
	.zero		2


	//----- nvinfo : EIATTR_SYSCALL_OFFSETS
	.align		4
        /*0080*/ 	.byte	0x04, 0x46
        /*0082*/ 	.short	(.L_33 - .L_32)


	//   ....[0]....
.L_32:
        /*0084*/ 	.word	0x00001690


	//----- nvinfo : EIATTR_MBARRIER_INSTR_OFFSETS
	.align		4
.L_33:
        /*0088*/ 	.byte	0x04, 0x39
        /*008a*/ 	.short	(.L_35 - .L_34)


	//   ....[0]....
.L_34:
        /*008c*/ 	.word	0x00000230
        /*0090*/ 	.word	0x000000ff
        /*0094*/ 	.word	0x00000000
        /*0098*/ 	.short	0x0100
        /*009a*/ 	.byte	0x08
	.zero		1


	//   ....[1]....
        /*009c*/ 	.word	0x00000240
        /*00a0*/ 	.word	0x000000ff
        /*00a4*/ 	.word	0x00000018
        /*00a8*/ 	.short	0x0100
        /*00aa*/ 	.byte	0x08
	.zero		1


	//   ....[2]....
        /*00ac*/ 	.word	0x00000250
        /*00b0*/ 	.word	0x000000ff
        /*00b4*/ 	.word	0x00000008
        /*00b8*/ 	.short	0x0100
        /*00ba*/ 	.byte	0x08
	.zero		1


	//   ....[3]....
        /*00bc*/ 	.word	0x00000260
        /*00c0*/ 	.word	0x000000ff
        /*00c4*/ 	.word	0x00000020
        /*00c8*/ 	.short	0x0100
        /*00ca*/ 	.byte	0x08
	.zero		1


	//   ....[4]....
        /*00cc*/ 	.word	0x00000270
        /*00d0*/ 	.word	0x000000ff
        /*00d4*/ 	.word	0x00000010
        /*00d8*/ 	.short	0x0100
        /*00da*/ 	.byte	0x08
	.zero		1


	//   ....[5]....
        /*00dc*/ 	.word	0x00000280
        /*00e0*/ 	.word	0x000000ff
        /*00e4*/ 	.word	0x00000028
        /*00e8*/ 	.short	0x0100
        /*00ea*/ 	.byte	0x08
	.zero		1


	//   ....[6]....
        /*00ec*/ 	.word	0x000006f0
        /*00f0*/ 	.word	0x000000ff
        /*00f4*/ 	.word	0x00000040
        /*00f8*/ 	.short	0x0100
        /*00fa*/ 	.byte	0x06
	.zero		1


	//   ....[7]....
        /*00fc*/ 	.word	0x00000780
        /*0100*/ 	.word	0x000000ff
        /*0104*/ 	.word	0x00000048
        /*0108*/ 	.short	0x0100
        /*010a*/ 	.byte	0x06
	.zero		1


	//   ....[8]....
        /*010c*/ 	.word	0x00001750
        /*0110*/ 	.word	0x00000003
        /*0114*/ 	.word	0x00000000
        /*0118*/ 	.short	0x010a
        /*011a*/ 	.byte	0x3f
	.zero		1


	//   ....[9]....
        /*011c*/ 	.word	0x000017b0
        /*0120*/ 	.word	0x00000003
        /*0124*/ 	.word	0x00000000
        /*0128*/ 	.short	0x010a
        /*012a*/ 	.byte	0x3f
	.zero		1


	//   ....[10]....
        /*012c*/ 	.word	0x00002680
        /*0130*/ 	.word	0x00000005
        /*0134*/ 	.word	0x00000000
        /*0138*/ 	.short	0x010a
        /*013a*/ 	.byte	0x3f
	.zero		1


	//   ....[11]....
        /*013c*/ 	.word	0x000026c0
        /*0140*/ 	.word	0x00000005
        /*0144*/ 	.word	0x00000000
        /*0148*/ 	.short	0x010a
        /*014a*/ 	.byte	0x3f
	.zero		1


	//   ....[12]....
        /*014c*/ 	.word	0x00003460
        /*0150*/ 	.word	0x00000004
        /*0154*/ 	.word	0x00000000
        /*0158*/ 	.short	0x0101
        /*015a*/ 	.byte	0x3f
	.zero		1


	//   ....[13]....
        /*015c*/ 	.word	0x00003650
        /*0160*/ 	.word	0x00000000
        /*0164*/ 	.word	0x00000000
        /*0168*/ 	.short	0x0101
        /*016a*/ 	.byte	0x3f
	.zero		1


	//   ....[14]....
        /*016c*/ 	.word	0x00009070
        /*0170*/ 	.word	0x00000015
        /*0174*/ 	.word	0x00000018
        /*0178*/ 	.short	0x010a
        /*017a*/ 	.byte	0x3f
	.zero		1


	//   ....[15]....
        /*017c*/ 	.word	0x00009650
        /*0180*/ 	.word	0x00000006
        /*0184*/ 	.word	0x00000048
        /*0188*/ 	.short	0x0101
        /*018a*/ 	.byte	0x3f
	.zero		1


	//   ....[16]....
        /*018c*/ 	.word	0x00009d80
        /*0190*/ 	.word	0x00000007
        /*0194*/ 	.word	0x00000000
        /*0198*/ 	.short	0x010a
        /*019a*/ 	.byte	0x3f
	.zero		1


	//   ....[17]....
        /*019c*/ 	.word	0x00009e00
        /*01a0*/ 	.word	0x00000006
        /*01a4*/ 	.word	0x00000000
        /*01a8*/ 	.short	0x010a
        /*01aa*/ 	.byte	0x3f
	.zero		1


	//   ....[18]....
        /*01ac*/ 	.word	0x00009e90
        /*01b0*/ 	.word	0x00000003
        /*01b4*/ 	.word	0x00000000
        /*01b8*/ 	.short	0x010a
        /*01ba*/ 	.byte	0x3f
	.zero		1


	//   ....[19]....
        /*01bc*/ 	.word	0x00009ef0
        /*01c0*/ 	.word	0x00000003
        /*01c4*/ 	.word	0x00000000
        /*01c8*/ 	.short	0x010a
        /*01ca*/ 	.byte	0x3f
	.zero		1


	//   ....[20]....
        /*01cc*/ 	.word	0x00009f40
        /*01d0*/ 	.word	0x00000005
        /*01d4*/ 	.word	0x00000000
        /*01d8*/ 	.short	0x010a
        /*01da*/ 	.byte	0x3f
	.zero		1


	//   ....[21]....
        /*01dc*/ 	.word	0x0000a010
        /*01e0*/ 	.word	0x00000015
        /*01e4*/ 	.word	0x00000018
        /*01e8*/ 	.short	0x010a
        /*01ea*/ 	.byte	0x3f
	.zero		1


	//   ....[22]....
        /*01ec*/ 	.word	0x0000a0e0
        /*01f0*/ 	.word	0x00000007
        /*01f4*/ 	.word	0x00000000
        /*01f8*/ 	.short	0x010a
        /*01fa*/ 	.byte	0x3f
	.zero		1


	//   ....[23]....
        /*01fc*/ 	.word	0x0000a130
        /*0200*/ 	.word	0x00000006
        /*0204*/ 	.word	0x00000000
        /*0208*/ 	.short	0x010a
        /*020a*/ 	.byte	0x3f
	.zero		1


	//----- nvinfo : EIATTR_NUM_MBARRIERS
	.align		4
.L_35:
        /*020c*/ 	.byte	0x03, 0x38
        /*020e*/ 	.short	0x0008


	//----- nvinfo : EIATTR_EXIT_INSTR_OFFSETS
	.align		4
        /*0210*/ 	.byte	0x04, 0x1c
        /*0212*/ 	.short	(.L_37 - .L_36)


	//   ....[0]....
.L_36:
        /*0214*/ 	.word	0x000009c0


	//   ....[1]....
        /*0218*/ 	.word	0x000011e0


	//   ....[2]....
        /*021c*/ 	.word	0x00008720


	//   ....[3]....
        /*0220*/ 	.word	0x00008c80


	//   ....[4]....
        /*0224*/ 	.word	0x00009ee0


	//----- nvinfo : EIATTR_MAX_THREADS
	.align		4
.L_37:
        /*0228*/ 	.byte	0x04, 0x05
        /*022a*/ 	.short	(.L_39 - .L_38)
.L_38:
        /*022c*/ 	.word	0x00000180
        /*0230*/ 	.word	0x00000001
        /*0234*/ 	.word	0x00000001


	//----- nvinfo : EIATTR_CRS_STACK_SIZE
	.align		4
.L_39:
        /*0238*/ 	.byte	0x04, 0x1e
        /*023a*/ 	.short	(.L_41 - .L_40)
.L_40:
        /*023c*/ 	.word	0x00000000


	//----- nvinfo : EIATTR_CBANK_PARAM_SIZE
	.align		4
.L_41:
        /*0240*/ 	.byte	0x03, 0x19
        /*0242*/ 	.short	0x0470


	//----- nvinfo : EIATTR_PARAM_CBANK
	.align		4
        /*0244*/ 	.byte	0x04, 0x0a
        /*0246*/ 	.short	(.L_43 - .L_42)
	.align		4
.L_42:
        /*0248*/ 	.word	index@(.nv.constant0._ZN7cutlass13device_kernelINS_4gemm6kernel13GemmUniversalIN4cute5tupleIJiiiiEEENS1_10collective13CollectiveMmaINS1_34MainloopSm90TmaGmmaWarpSpecializedILi3ENS5_IJNS4_1CILi2EEESB_NSA_ILi1EEEEEENS1_35KernelTmaWarpSpecializedCooperativeEEENS5_IJNSA_ILi256EEENSA_ILi64EEENSA_ILi128EEEEEENS_10tfloat32_tENS5_IJlSC_lEEESK_SL_NS4_8TiledMMAINS4_8MMA_AtomIJNS4_4SM904GMMA29MMA_64x64x8_F32TF32TF32_SS_TNILNSP_7ScaleInE1ELSR_1EEEEEENS4_6LayoutINS5_IJSB_SC_SC_EEENS5_IJSC_NSA_ILi0EEESW_EEEEENS5_IJNS4_10UnderscoreESZ_SZ_EEEEENS4_23SM90_TMA_LOAD_MULTICASTENS4_14ComposedLayoutINS4_7SwizzleILi3ELi4ELi3EEENS4_18smem_ptr_flag_bitsILi32EEENSU_INS5_IJNSA_ILi8EEENSA_ILi32EEEEEENS5_IJS19_SC_EEEEEEEvNS4_8identityES12_S1D_vS1E_EENS_8epilogue10collective6detail29Sm90TmaWarpSpecializedAdapterINS1H_15DefaultEpilogueISK_SL_SL_NS1G_6thread17LinearCombinationISK_Li1EffLNS1L_9ScaleType4KindE0ELNS_15FloatRoundStyleE2ESK_EENS1_15EpilogueDefaultEEEEEvvEEEEvNT_6ParamsE)
        /*024c*/ 	.short	0x0210
        /*024e*/ 	.short	0x0470


	//----- nvinfo : EIATTR_SW_WAR
	.align		4
.L_43:
        /*0250*/ 	.byte	0x04, 0x36
        /*0252*/ 	.short	(.L_45 - .L_44)
.L_44:
        /*0254*/ 	.word	0x00000008
.L_45:


//--------------------- .nv.callgraph             --------------------------
	.section	.nv.callgraph,"",@"SHT_CUDA_CALLGRAPH"
	.align	4
	.sectionentsize	8
	.align		4
        /*0000*/ 	.word	0x00000000
	.align		4
        /*0004*/ 	.word	0xffffffff
	.align		4
        /*0008*/ 	.word	index@(_ZN7cutlass13device_kernelINS_4gemm6kernel13GemmUniversalIN4cute5tupleIJiiiiEEENS1_10collective13CollectiveMmaINS1_34MainloopSm90TmaGmmaWarpSpecializedILi3ENS5_IJNS4_1CILi2EEESB_NSA_ILi1EEEEEENS1_35KernelTmaWarpSpecializedCooperativeEEENS5_IJNSA_ILi256EEENSA_ILi64EEENSA_ILi128EEEEEENS_10tfloat32_tENS5_IJlSC_lEEESK_SL_NS4_8TiledMMAINS4_8MMA_AtomIJNS4_4SM904GMMA29MMA_64x64x8_F32TF32TF32_SS_TNILNSP_7ScaleInE1ELSR_1EEEEEENS4_6LayoutINS5_IJSB_SC_SC_EEENS5_IJSC_NSA_ILi0EEESW_EEEEENS5_IJNS4_10UnderscoreESZ_SZ_EEEEENS4_23SM90_TMA_LOAD_MULTICASTENS4_14ComposedLayoutINS4_7SwizzleILi3ELi4ELi3EEENS4_18smem_ptr_flag_bitsILi32EEENSU_INS5_IJNSA_ILi8EEENSA_ILi32EEEEEENS5_IJS19_SC_EEEEEEEvNS4_8identityES12_S1D_vS1E_EENS_8epilogue10collective6detail29Sm90TmaWarpSpecializedAdapterINS1H_15DefaultEpilogueISK_SL_SL_NS1G_6thread17LinearCombinationISK_Li1EffLNS1L_9ScaleType4KindE0ELNS_15FloatRoundStyleE2ESK_EENS1_15EpilogueDefaultEEEEEvvEEEEvNT_6ParamsE)
	.align		4
        /*000c*/ 	.word	index@(__assertfail)
	.align		4
        /*0010*/ 	.word	0x00000000
	.align		4
        /*0014*/ 	.word	0xfffffffe
	.align		4
        /*0018*/ 	.word	0x00000000
	.align		4
        /*001c*/ 	.word	0xfffffffd
	.align		4
        /*0020*/ 	.word	0x00000000
	.align		4
        /*0024*/ 	.word	0xfffffffc


//--------------------- .nv.constant4             --------------------------
	.section	.nv.constant4,"a",@progbits
	.align	8
	.align		8
.nv.constant4:
        /*0000*/ 	.dword	__assertfail
	.align		8
        /*0008*/ 	.dword	__unnamed_1
	.align		8
        /*0010*/ 	.dword	_ZN39_INTERNAL_34ca5088_4_k_cu_57e45840_65804cuda3std3__45__cpo5beginE
	.align		8
        /*0018*/ 	.dword	_ZN39_INTERNAL_34ca5088_4_k_cu_57e45840_65804cuda3std3__45__cpo3endE
	.align		8
        /*0020*/ 	.dword	_ZN39_INTERNAL_34ca5088_4_k_cu_57e45840_65804cuda3std3__45__cpo6cbeginE
	.align		8
        /*0028*/ 	.dword	_ZN39_INTERNAL_34ca5088_4_k_cu_57e45840_65804cuda3std3__45__cpo4cendE
	.align		8
        /*0030*/ 	.dword	_ZN39_INTERNAL_34ca5088_4_k_cu_57e45840_65804cuda3std3__441_GLOBAL__N__34ca5088_4_k_cu_57e45840_65806ignoreE
	.align		8
        /*0038*/ 	.dword	_ZN39_INTERNAL_34ca5088_4_k_cu_57e45840_65804cuda3std3__419piecewise_constructE
	.align		8
        /*0040*/ 	.dword	_ZN39_INTERNAL_34ca5088_4_k_cu_57e45840_65804cuda3std3__48in_placeE
	.align		8
        /*0048*/ 	.dword	_ZN39_INTERNAL_34ca5088_4_k_cu_57e45840_65804cuda3std6ranges3__45__cpo4swapE
	.align		8
        /*0050*/ 	.dword	_ZN39_INTERNAL_34ca5088_4_k_cu_57e45840_65804cuda3std6ranges3__45__cpo9iter_moveE
	.align		8
        /*0058*/ 	.dword	_ZN39_INTERNAL_34ca5088_4_k_cu_57e45840_65804cute7productE
	.align		8
        /*0060*/ 	.dword	_ZN39_INTERNAL_34ca5088_4_k_cu_57e45840_65804cute1_E
	.align		8
        /*0068*/ 	.dword	$str$22
	.align		8
        /*0070*/ 	.dword	$str$23


//--------------------- .text._ZN7cutlass13device_kernelINS_4gemm6kernel13GemmUniversalIN4cute5tupleIJiiiiEEENS1_10collective13CollectiveMmaINS1_34MainloopSm90TmaGmmaWarpSpecializedILi3ENS5_IJNS4_1CILi2EEESB_NSA_ILi1EEEEEENS1_35KernelTmaWarpSpecializedCooperativeEEENS5_IJNSA_ILi256EEENSA_ILi64EEENSA_ILi128EEEEEENS_10tfloat32_tENS5_IJlSC_lEEESK_SL_NS4_8TiledMMAINS4_8MMA_AtomIJNS4_4SM904GMMA29MMA_64x64x8_F32TF32TF32_SS_TNILNSP_7ScaleInE1ELSR_1EEEEEENS4_6LayoutINS5_IJSB_SC_SC_EEENS5_IJSC_NSA_ILi0EEESW_EEEEENS5_IJNS4_10UnderscoreESZ_SZ_EEEEENS4_23SM90_TMA_LOAD_MULTICASTENS4_14ComposedLayoutINS4_7SwizzleILi3ELi4ELi3EEENS4_18smem_ptr_flag_bitsILi32EEENSU_INS5_IJNSA_ILi8EEENSA_ILi32EEEEEENS5_IJS19_SC_EEEEEEEvNS4_8identityES12_S1D_vS1E_EENS_8epilogue10collective6detail29Sm90TmaWarpSpecializedAdapterINS1H_15DefaultEpilogueISK_SL_SL_NS1G_6thread17LinearCombinationISK_Li1EffLNS1L_9ScaleType4KindE0ELNS_15FloatRoundStyleE2ESK_EENS1_15EpilogueDefaultEEEEEvvEEEEvNT_6ParamsE --------------------------
	.section	.text._ZN7cutlass13device_kernelINS_4gemm6kernel13GemmUniversalIN4cute5tupleIJiiiiEEENS1_10collective13CollectiveMmaINS1_34MainloopSm90TmaGmmaWarpSpecializedILi3ENS5_IJNS4_1CILi2EEESB_NSA_ILi1EEEEEENS1_35KernelTmaWarpSpecializedCooperativeEEENS5_IJNSA_ILi256EEENSA_ILi64EEENSA_ILi128EEEEEENS_10tfloat32_tENS5_IJlSC_lEEESK_SL_NS4_8TiledMMAINS4_8MMA_AtomIJNS4_4SM904GMMA29MMA_64x64x8_F32TF32TF32_SS_TNILNSP_7ScaleInE1ELSR_1EEEEEENS4_6LayoutINS5_IJSB_SC_SC_EEENS5_IJSC_NSA_ILi0EEESW_EEEEENS5_IJNS4_10UnderscoreESZ_SZ_EEEEENS4_23SM90_TMA_LOAD_MULTICASTENS4_14ComposedLayoutINS4_7SwizzleILi3ELi4ELi3EEENS4_18smem_ptr_flag_bitsILi32EEENSU_INS5_IJNSA_ILi8EEENSA_ILi32EEEEEENS5_IJS19_SC_EEEEEEEvNS4_8identityES12_S1D_vS1E_EENS_8epilogue10collective6detail29Sm90TmaWarpSpecializedAdapterINS1H_15DefaultEpilogueISK_SL_SL_NS1G_6thread17LinearCombinationISK_Li1EffLNS1L_9ScaleType4KindE0ELNS_15FloatRoundStyleE2ESK_EENS1_15EpilogueDefaultEEEEEvvEEEEvNT_6ParamsE,"ax",@progbits
	.align	128
.text._ZN7cutlass13device_kernelINS_4gemm6kernel13GemmUniversalIN4cute5tupleIJiiiiEEENS1_10collective13CollectiveMmaINS1_34MainloopSm90TmaGmmaWarpSpecializedILi3ENS5_IJNS4_1CILi2EEESB_NSA_ILi1EEEEEENS1_35KernelTmaWarpSpecializedCooperativeEEENS5_IJNSA_ILi256EEENSA_ILi64EEENSA_ILi128EEEEEENS_10tfloat32_tENS5_IJlSC_lEEESK_SL_NS4_8TiledMMAINS4_8MMA_AtomIJNS4_4SM904GMMA29MMA_64x64x8_F32TF32TF32_SS_TNILNSP_7ScaleInE1ELSR_1EEEEEENS4_6LayoutINS5_IJSB_SC_SC_EEENS5_IJSC_NSA_ILi0EEESW_EEEEENS5_IJNS4_10UnderscoreESZ_SZ_EEEEENS4_23SM90_TMA_LOAD_MULTICASTENS4_14ComposedLayoutINS4_7SwizzleILi3ELi4ELi3EEENS4_18smem_ptr_flag_bitsILi32EEENSU_INS5_IJNSA_ILi8EEENSA_ILi32EEEEEENS5_IJS19_SC_EEEEEEEvNS4_8identityES12_S1D_vS1E_EENS_8epilogue10collective6detail29Sm90TmaWarpSpecializedAdapterINS1H_15DefaultEpilogueISK_SL_SL_NS1G_6thread17LinearCombinationISK_Li1EffLNS1L_9ScaleType4KindE0ELNS_15FloatRoundStyleE2ESK_EENS1_15EpilogueDefaultEEEEEvvEEEEvNT_6ParamsE:
        .type           _ZN7cutlass13device_kernelINS_4gemm6kernel13GemmUniversalIN4cute5tupleIJiiiiEEENS1_10collective13CollectiveMmaINS1_34MainloopSm90TmaGmmaWarpSpecializedILi3ENS5_IJNS4_1CILi2EEESB_NSA_ILi1EEEEEENS1_35KernelTmaWarpSpecializedCooperativeEEENS5_IJNSA_ILi256EEENSA_ILi64EEENSA_ILi128EEEEEENS_10tfloat32_tENS5_IJlSC_lEEESK_SL_NS4_8TiledMMAINS4_8MMA_AtomIJNS4_4SM904GMMA29MMA_64x64x8_F32TF32TF32_SS_TNILNSP_7ScaleInE1ELSR_1EEEEEENS4_6LayoutINS5_IJSB_SC_SC_EEENS5_IJSC_NSA_ILi0EEESW_EEEEENS5_IJNS4_10UnderscoreESZ_SZ_EEEEENS4_23SM90_TMA_LOAD_MULTICASTENS4_14ComposedLayoutINS4_7SwizzleILi3ELi4ELi3EEENS4_18smem_ptr_flag_bitsILi32EEENSU_INS5_IJNSA_ILi8EEENSA_ILi32EEEEEENS5_IJS19_SC_EEEEEEEvNS4_8identityES12_S1D_vS1E_EENS_8epilogue10collective6detail29Sm90TmaWarpSpecializedAdapterINS1H_15DefaultEpilogueISK_SL_SL_NS1G_6thread17LinearCombinationISK_Li1EffLNS1L_9ScaleType4KindE0ELNS_15FloatRoundStyleE2ESK_EENS1_15EpilogueDefaultEEEEEvvEEEEvNT_6ParamsE,@function
        .size           _ZN7cutlass13device_kernelINS_4gemm6kernel13GemmUniversalIN4cute5tupleIJiiiiEEENS1_10collective13CollectiveMmaINS1_34MainloopSm90TmaGmmaWarpSpecializedILi3ENS5_IJNS4_1CILi2EEESB_NSA_ILi1EEEEEENS1_35KernelTmaWarpSpecializedCooperativeEEENS5_IJNSA_ILi256EEENSA_ILi64EEENSA_ILi128EEEEEENS_10tfloat32_tENS5_IJlSC_lEEESK_SL_NS4_8TiledMMAINS4_8MMA_AtomIJNS4_4SM904GMMA29MMA_64x64x8_F32TF32TF32_SS_TNILNSP_7ScaleInE1ELSR_1EEEEEENS4_6LayoutINS5_IJSB_SC_SC_EEENS5_IJSC_NSA_ILi0EEESW_EEEEENS5_IJNS4_10UnderscoreESZ_SZ_EEEEENS4_23SM90_TMA_LOAD_MULTICASTENS4_14ComposedLayoutINS4_7SwizzleILi3ELi4ELi3EEENS4_18smem_ptr_flag_bitsILi32EEENSU_INS5_IJNSA_ILi8EEENSA_ILi32EEEEEENS5_IJS19_SC_EEEEEEEvNS4_8identityES12_S1D_vS1E_EENS_8epilogue10collective6detail29Sm90TmaWarpSpecializedAdapterINS1H_15DefaultEpilogueISK_SL_SL_NS1G_6thread17LinearCombinationISK_Li1EffLNS1L_9ScaleType4KindE0ELNS_15FloatRoundStyleE2ESK_EENS1_15EpilogueDefaultEEEEEvvEEEEvNT_6ParamsE,(.L_x_193 - _ZN7cutlass13device_kernelINS_4gemm6kernel13GemmUniversalIN4cute5tupleIJiiiiEEENS1_10collective13CollectiveMmaINS1_34MainloopSm90TmaGmmaWarpSpecializedILi3ENS5_IJNS4_1CILi2EEESB_NSA_ILi1EEEEEENS1_35KernelTmaWarpSpecializedCooperativeEEENS5_IJNSA_ILi256EEENSA_ILi64EEENSA_ILi128EEEEEENS_10tfloat32_tENS5_IJlSC_lEEESK_SL_NS4_8TiledMMAINS4_8MMA_AtomIJNS4_4SM904GMMA29MMA_64x64x8_F32TF32TF32_SS_TNILNSP_7ScaleInE1ELSR_1EEEEEENS4_6LayoutINS5_IJSB_SC_SC_EEENS5_IJSC_NSA_ILi0EEESW_EEEEENS5_IJNS4_10UnderscoreESZ_SZ_EEEEENS4_23SM90_TMA_LOAD_MULTICASTENS4_14ComposedLayoutINS4_7SwizzleILi3ELi4ELi3EEENS4_18smem_ptr_flag_bitsILi32EEENSU_INS5_IJNSA_ILi8EEENSA_ILi32EEEEEENS5_IJS19_SC_EEEEEEEvNS4_8identityES12_S1D_vS1E_EENS_8epilogue10collective6detail29Sm90TmaWarpSpecializedAdapterINS1H_15DefaultEpilogueISK_SL_SL_NS1G_6thread17LinearCombinationISK_Li1EffLNS1L_9ScaleType4KindE0ELNS_15FloatRoundStyleE2ESK_EENS1_15EpilogueDefaultEEEEEvvEEEEvNT_6ParamsE)
        .other          _ZN7cutlass13device_kernelINS_4gemm6kernel13GemmUniversalIN4cute5tupleIJiiiiEEENS1_10collective13CollectiveMmaINS1_34MainloopSm90TmaGmmaWarpSpecializedILi3ENS5_IJNS4_1CILi2EEESB_NSA_ILi1EEEEEENS1_35KernelTmaWarpSpecializedCooperativeEEENS5_IJNSA_ILi256EEENSA_ILi64EEENSA_ILi128EEEEEENS_10tfloat32_tENS5_IJlSC_lEEESK_SL_NS4_8TiledMMAINS4_8MMA_AtomIJNS4_4SM904GMMA29MMA_64x64x8_F32TF32TF32_SS_TNILNSP_7ScaleInE1ELSR_1EEEEEENS4_6LayoutINS5_IJSB_SC_SC_EEENS5_IJSC_NSA_ILi0EEESW_EEEEENS5_IJNS4_10UnderscoreESZ_SZ_EEEEENS4_23SM90_TMA_LOAD_MULTICASTENS4_14ComposedLayoutINS4_7SwizzleILi3ELi4ELi3EEENS4_18smem_ptr_flag_bitsILi32EEENSU_INS5_IJNSA_ILi8EEENSA_ILi32EEEEEENS5_IJS19_SC_EEEEEEEvNS4_8identityES12_S1D_vS1E_EENS_8epilogue10collective6detail29Sm90TmaWarpSpecializedAdapterINS1H_15DefaultEpilogueISK_SL_SL_NS1G_6thread17LinearCombinationISK_Li1EffLNS1L_9ScaleType4KindE0ELNS_15FloatRoundStyleE2ESK_EENS1_15EpilogueDefaultEEEEEvvEEEEvNT_6ParamsE,@"STO_CUDA_ENTRY STV_DEFAULT"
_ZN7cutlass13device_kernelINS_4gemm6kernel13GemmUniversalIN4cute5tupleIJiiiiEEENS1_10collective13CollectiveMmaINS1_34MainloopSm90TmaGmmaWarpSpecializedILi3ENS5_IJNS4_1CILi2EEESB_NSA_ILi1EEEEEENS1_35KernelTmaWarpSpecializedCooperativeEEENS5_IJNSA_ILi256EEENSA_ILi64EEENSA_ILi128EEEEEENS_10tfloat32_tENS5_IJlSC_lEEESK_SL_NS4_8TiledMMAINS4_8MMA_AtomIJNS4_4SM904GMMA29MMA_64x64x8_F32TF32TF32_SS_TNILNSP_7ScaleInE1ELSR_1EEEEEENS4_6LayoutINS5_IJSB_SC_SC_EEENS5_IJSC_NSA_ILi0EEESW_EEEEENS5_IJNS4_10UnderscoreESZ_SZ_EEEEENS4_23SM90_TMA_LOAD_MULTICASTENS4_14ComposedLayoutINS4_7SwizzleILi3ELi4ELi3EEENS4_18smem_ptr_flag_bitsILi32EEENSU_INS5_IJNSA_ILi8EEENSA_ILi32EEEEEENS5_IJS19_SC_EEEEEEEvNS4_8identityES12_S1D_vS1E_EENS_8epilogue10collective6detail29Sm90TmaWarpSpecializedAdapterINS1H_15DefaultEpilogueISK_SL_SL_NS1G_6thread17LinearCombinationISK_Li1EffLNS1L_9ScaleType4KindE0ELNS_15FloatRoundStyleE2ESK_EENS1_15EpilogueDefaultEEEEEvvEEEEvNT_6ParamsE:
[----:B------:R-:W0:Y:S01]  /*0000*/  LDC R1, c[0x0][0x28] ;  /* 0x00000a00ff017b82 */ /* 0x000e220000000800 */
[----:B------:R-:W1:Y:S01]  /*0010*/  S2R R98, SR_TID.X ;  /* 0x0000000000627919 */ /* 0x000e620000002100 */
[----:B------:R-:W-:Y:S01]  /*0020*/  ELECT P0, URZ, PT ;  /* 0x00000000003f782f */ /* 0x000fe20003800000 */
[----:B------:R-:W-:Y:S01]  /*0030*/  BSSY B0, `(.L_x_0) ;  /* 0x000000f000007945 */ /* 0x000fe20003800000 */
[--C-:B-1----:R-:W-:Y:S02]  /*0040*/  SHF.R.U32.HI R0, RZ, 0x5, R98.reuse ;  /* 0x00000005ff007819 */ /* 0x102fe40000011662 */
[----:B------:R-:W-:-:S03]  /*0050*/  SHF.R.U32.HI R7, RZ, 0x7, R98 ;  /* 0x00000007ff077819 */ /* 0x000fc60000011662 */
[----:B------:R-:W1:Y:S04]  /*0060*/  SHFL.IDX PT, R3, R0, RZ, 0x1f ;  /* 0x00001fff00037589 */ /* 0x000e6800000e0000 */
[----:B------:R2:W3:Y:S01]  /*0070*/  SHFL.IDX PT, R2, R7, RZ, 0x1f ;  /* 0x00001fff07027589 */ /* 0x0004e200000e0000 */
[----:B-1----:R-:W-:-:S13]  /*0080*/  ISETP.NE.OR P0, PT, R3, RZ, !P0 ;  /* 0x000000ff0300720c */ /* 0x002fda0004705670 */
[----:B0-23--:R-:W-:Y:S05]  /*0090*/  @P0 BRA `(.L_x_1) ;  /* 0x0000000000200947 */ /* 0x00dfea0003800000 */
[----:B------:R-:W-:Y:S02]  /*00a0*/  ULDC.64 UR4, c[0x0][0x198] ;  /* 0x0000660000047ab9 */ /* 0x000fe40000000a00 */
[----:B------:R-:W-:Y:S02]  /*00b0*/  UIADD3 UR6, UP0, UR4, 0xf0, URZ ;  /* 0x000000f004067890 */ /* 0x000fe4000ff1e03f */
[----:B------:R-:W-:Y:S02]  /*00c0*/  UIADD3 UR4, UP1, UR4, 0x1f0, URZ ;  /* 0x000001f004047890 */ /* 0x000fe4000ff3e03f */
[----:B------:R-:W-:Y:S02]  /*00d0*/  UIADD3.X UR7, URZ, UR5, URZ, UP0, !UPT ;  /* 0x000000053f077290 */ /* 0x000fe400087fe43f */
[----:B------:R-:W-:-:S07]  /*00e0*/  UIADD3.X UR5, URZ, UR5, URZ, UP1, !UPT ;  /* 0x000000053f057290 */ /* 0x000fce0008ffe43f */
[----:B------:R0:W-:Y:S02]  /*00f0*/  UTMACCTL.PF [UR6] ;  /* 0x00000000060079b9 */ /* 0x0001e40008040000 */
[----:B------:R0:W-:Y:S02]  /*0100*/  UTMACCTL.PF [UR4] ;  /* 0x00000000040079b9 */ /* 0x0001e40008040000 */
[----:B0-----:R-:W-:Y:S01]  /*0110*/  NOP ;  /* 0x0000000000007918 */ /* 0x001fe20000000000 */
.L_x_1:
[----:B------:R-:W-:Y:S05]  /*0120*/  BSYNC B0 ;  /* 0x0000000000007941 */ /* 0x000fea0003800000 */
.L_x_0:
[----:B------:R-:W0:Y:S02]  /*0130*/  SHFL.IDX PT, R5, R0, RZ, 0x1f ;  /* 0x00001fff00057589 */ /* 0x000e2400000e0000 */
[----:B0-----:R-:W-:-:S13]  /*0140*/  ISETP.NE.AND P0, PT, R5, RZ, PT ;  /* 0x000000ff0500720c */ /* 0x001fda0003f05270 */
[----:B------:R-:W-:Y:S05]  /*0150*/  @P0 BRA `(.L_x_2) ;  /* 0x0000000000500947 */ /* 0x000fea0003800000 */
[----:B------:R-:W0:Y:S01]  /*0160*/  S2UR UR8, SR_CgaCtaId ;  /* 0x00000000000879c3 */ /* 0x000e220000008800 */
[----:B------:R-:W-:Y:S01]  /*0170*/  UMOV UR4, 0x400 ;  /* 0x0000040000047882 */ /* 0x000fe20000000000 */
[----:B------:R-:W-:Y:S01]  /*0180*/  UMOV UR5, 0x1 ;  /* 0x0000000100057882 */ /* 0x000fe20000000000 */
[----:B------:R-:W-:Y:S01]  /*0190*/  UMOV UR6, 0x6 ;  /* 0x0000000600067882 */ /* 0x000fe20000000000 */
[----:B------:R-:W-:Y:S01]  /*01a0*/  ELECT P0, URZ, PT ;  /* 0x00000000003f782f */ /* 0x000fe20003800000 */
[----:B------:R-:W-:-:S04]  /*01b0*/  UIADD3 UR6, -UR6, 0x100000, URZ ;  /* 0x0010000006067890 */ /* 0x000fc8000fffe13f */
[----:B------:R-:W-:Y:S02]  /*01c0*/  USHF.L.U32 UR7, UR6, 0xb, URZ ;  /* 0x0000000b06077899 */ /* 0x000fe4000800063f */
[----:B------:R-:W-:Y:S02]  /*01d0*/  USHF.L.U32 UR6, UR6, 0x1, URZ ;  /* 0x0000000106067899 */ /* 0x000fe4000800063f */
[----:B0-----:R-:W-:Y:S02]  /*01e0*/  ULEA UR8, UR8, UR4, 0x18 ;  /* 0x0000000408087291 */ /* 0x001fe4000f8ec03f */
[----:B------:R-:W-:-:S04]  /*01f0*/  UIADD3 UR4, -UR5, 0x100000, URZ ;  /* 0x0010000005047890 */ /* 0x000fc8000fffe13f */
[----:B------:R-:W-:Y:S02]  /*0200*/  USHF.L.U32 UR5, UR4, 0xb, URZ ;  /* 0x0000000b04057899 */ /* 0x000fe4000800063f */
[----:B------:R-:W-:Y:S01]  /*0210*/  USHF.L.U32 UR4, UR4, 0x1, URZ ;  /* 0x0000000104047899 */ /* 0x000fe2000800063f */
[----:B------:R-:W0:Y:S11]  /*0220*/  FENCE.VIEW.ASYNC.S ;  /* 0x00000000000073c6 */ /* 0x000e360000000000 */
[----:B0-----:R0:W1:Y:S01]  /*0230*/  SYNCS.EXCH.64 URZ, [UR8], UR4 ;  /* 0x00000004083f75b2 */ /* 0x0010620008000100 */
[----:B------:R0:W2:Y:S01]  /*0240*/  SYNCS.EXCH.64 URZ, [UR8+0x18], UR6 ;  /* 0x00001806083f75b2 */ /* 0x0000a20008000100 */
[----:B------:R0:W3:Y:S01]  /*0250*/  SYNCS.EXCH.64 URZ, [UR8+0x8], UR4 ;  /* 0x00000804083f75b2 */ /* 0x0000e20008000100 */
[----:B------:R0:W4:Y:S01]  /*0260*/  SYNCS.EXCH.64 URZ, [UR8+0x20], UR6 ;  /* 0x00002006083f75b2 */ /* 0x0001220008000100 */
[----:B------:R0:W0:Y:S01]  /*0270*/  SYNCS.EXCH.64 URZ, [UR8+0x10], UR4 ;  /* 0x00001004083f75b2 */ /* 0x0000220008000100 */
[----:B------:R0:W0:Y:S01]  /*0280*/  SYNCS.EXCH.64 URZ, [UR8+0x28], UR6 ;  /* 0x00002806083f75b2 */ /* 0x0000220008000100 */
[----:B------:R-:W-:Y:S01]  /*0290*/  NOP ;  /* 0x0000000000007918 */ /* 0x000fe20000000000 */
.L_x_2:
[----:B------:R-:W-:Y:S01]  /*02a0*/  SHF.R.S32.HI R9, RZ, 0x1f, R98 ;  /* 0x0000001fff097819 */ /* 0x000fe20000011462 */
[----:B------:R-:W5:Y:S01]  /*02b0*/  SHFL.IDX PT, R0, R0, RZ, 0x1f ;  /* 0x00001fff00007589 */ /* 0x000f6200000e0000 */
[----:B0-----:R-:W0:Y:S01]  /*02c0*/  S2UR UR8, SR_CTAID.X ;  /* 0x00000000000879c3 */ /* 0x001e220000002500 */
[----:B------:R-:W-:Y:S02]  /*02d0*/  ELECT P0, URZ, PT ;  /* 0x00000000003f782f */ /* 0x000fe40003800000 */
[----:B------:R-:W-:Y:S01]  /*02e0*/  LEA.HI R9, R9, R98, RZ, 0x7 ;  /* 0x0000006209097211 */ /* 0x000fe200078f38ff */
[----:B------:R-:W1:Y:S01]  /*02f0*/  S2R R4, SR_CTAID.Y ;  /* 0x0000000000047919 */ /* 0x000e620000002600 */
[----:B------:R-:W-:Y:S01]  /*0300*/  SHF.R.S32.HI R6, RZ, 0x1f, R5 ;  /* 0x0000001fff067819 */ /* 0x000fe20000011405 */
[----:B------:R-:W-:Y:S01]  /*0310*/  ULDC UR4, c[0x0][0x150] ;  /* 0x0000540000047ab9 */ /* 0x000fe20000000800 */
[----:B------:R-:W-:Y:S01]  /*0320*/  LOP3.LUT R9, R9, 0xffffff80, RZ, 0xc0, !PT ;  /* 0xffffff8009097812 */ /* 0x000fe200078ec0ff */
[----:B------:R-:W-:Y:S01]  /*0330*/  NOP ;  /* 0x0000000000007918 */ /* 0x000fe20000000000 */
[----:B------:R-:W-:Y:S01]  /*0340*/  LEA.HI R6, R6, R5, RZ, 0x2 ;  /* 0x0000000506067211 */ /* 0x000fe200078f10ff */
[----:B------:R-:W2:Y:S01]  /*0350*/  LDC R11, c[0x0][0x144] ;  /* 0x00005100ff0b7b82 */ /* 0x000ea20000000800 */
[----:B------:R-:W-:Y:S01]  /*0360*/  NOP ;  /* 0x0000000000007918 */ /* 0x000fe20000000000 */
[----:B------:R-:W-:Y:S01]  /*0370*/  IMAD.IADD R8, R98, 0x1, -R9 ;  /* 0x0000000162087824 */ /* 0x000fe200078e0a09 */
[----:B------:R-:W-:Y:S01]  /*0380*/  LOP3.LUT R6, R6, 0x3ffffffc, RZ, 0xc0, !PT ;  /* 0x3ffffffc06067812 */ /* 0x000fe200078ec0ff */
[----:B------:R-:W-:Y:S01]  /*0390*/  IMAD.MOV.U32 R22, RZ, RZ, 0x1 ;  /* 0x00000001ff167424 */ /* 0x000fe200078e00ff */
[----:B------:R-:W-:-:S02]  /*03a0*/  ISETP.NE.AND P3, PT, R2, RZ, PT ;  /* 0x000000ff0200720c */ /* 0x000fc40003f65270 */
[----:B------:R-:W-:Y:S01]  /*03b0*/  SHF.R.S32.HI R9, RZ, 0x1f, R8 ;  /* 0x0000001fff097819 */ /* 0x000fe20000011408 */
[----:B------:R-:W-:Y:S01]  /*03c0*/  IMAD.IADD R6, R5, 0x1, -R6 ;  /* 0x0000000105067824 */ /* 0x000fe200078e0a06 */
[----:B------:R-:W3:Y:S02]  /*03d0*/  LDC R13, c[0x0][0x140] ;  /* 0x00005000ff0d7b82 */ /* 0x000ee40000000800 */
[----:B------:R-:W-:Y:S02]  /*03e0*/  LEA.HI R9, R9, R8, RZ, 0x3 ;  /* 0x0000000809097211 */ /* 0x000fe400078f18ff */
[----:B-----5:R-:W-:Y:S02]  /*03f0*/  ISETP.NE.OR P0, PT, R0, RZ, !P0 ;  /* 0x000000ff0000720c */ /* 0x020fe40004705670 */
[----:B------:R-:W-:Y:S02]  /*0400*/  SHF.R.S32.HI R0, RZ, 0x3, R9 ;  /* 0x00000003ff007819 */ /* 0x000fe40000011409 */
[----:B0-----:R-:W-:-:S02]  /*0410*/  I2FP.F32.U32 R10, UR8 ;  /* 0x00000008000a7c45 */ /* 0x001fc40008201000 */
[----:B------:R-:W-:-:S03]  /*0420*/  SHF.R.S32.HI R9, RZ, 0x1f, R9 ;  /* 0x0000001fff097819 */ /* 0x000fc60000011409 */
[----:B------:R-:W-:Y:S01]  /*0430*/  FMUL R10, R10, UR4 ;  /* 0x000000040a0a7c20 */ /* 0x000fe20008400000 */
[----:B------:R-:W-:Y:S01]  /*0440*/  LEA.HI R9, R9, R0, RZ, 0x2 ;  /* 0x0000000009097211 */ /* 0x000fe200078f10ff */
[----:B------:R-:W-:Y:S01]  /*0450*/  ULDC UR4, c[0x0][0x154] ;  /* 0x0000550000047ab9 */ /* 0x000fe20000000800 */
[----:B-1----:R-:W-:Y:S01]  /*0460*/  I2FP.F32.U32 R12, R4 ;  /* 0x00000004000c7245 */ /* 0x002fe20000201000 */
[----:B------:R-:W-:Y:S01]  /*0470*/  VOTEU.ALL UP0, P0 ;  /* 0x00000000003f7886 */ /* 0x000fe20000000000 */
[----:B------:R-:W-:Y:S01]  /*0480*/  LOP3.LUT R9, R9, 0xfffffffc, RZ, 0xc0, !PT ;  /* 0xfffffffc09097812 */ /* 0x000fe200078ec0ff */
[----:B------:R-:W0:Y:S01]  /*0490*/  F2I.U32.TRUNC.NTZ R10, R10 ;  /* 0x0000000a000a7305 */ /* 0x000e22000020f000 */
[----:B------:R-:W-:Y:S01]  /*04a0*/  VOTEU.ALL UP1, P0 ;  /* 0x00000000003f7886 */ /* 0x000fe20000020000 */
[----:B------:R-:W-:Y:S01]  /*04b0*/  FMUL R12, R12, UR4 ;  /* 0x000000040c0c7c20 */ /* 0x000fe20008400000 */
[----:B------:R-:W1:Y:S01]  /*04c0*/  @!UP0 S2UR UR7, SR_CgaCtaId ;  /* 0x00000000000789c3 */ /* 0x000e620000008800 */
[----:B------:R-:W-:Y:S01]  /*04d0*/  IMAD.IADD R9, R0, 0x1, -R9 ;  /* 0x0000000100097824 */ /* 0x000fe200078e0a09 */
[----:B------:R-:W-:Y:S01]  /*04e0*/  SHF.R.S32.HI R0, RZ, 0x1f, R3 ;  /* 0x0000001fff007819 */ /* 0x000fe20000011403 */
[----:B------:R-:W-:Y:S01]  /*04f0*/  UMOV UR4, 0x20 ;  /* 0x0000002000047882 */ /* 0x000fe20000000000 */
[----:B------:R-:W-:Y:S01]  /*0500*/  @!UP0 UMOV UR6, 0x400 ;  /* 0x0000040000068882 */ /* 0x000fe20000000000 */
[----:B------:R-:W-:Y:S01]  /*0510*/  IMAD R19, R6, 0x4, R9 ;  /* 0x0000000406137824 */ /* 0x000fe200078e0209 */
[----:B------:R-:W5:Y:S01]  /*0520*/  F2I.U32.TRUNC.NTZ R12, R12 ;  /* 0x0000000c000c7305 */ /* 0x000f62000020f000 */
[----:B------:R-:W-:Y:S01]  /*0530*/  LEA.HI R0, R0, R3, RZ, 0x2 ;  /* 0x0000000300007211 */ /* 0x000fe200078f10ff */
[----:B------:R-:W4:Y:S01]  /*0540*/  LDC R9, c[0x0][0x148] ;  /* 0x00005200ff097b82 */ /* 0x000f220000000800 */
[----:B------:R-:W-:-:S04]  /*0550*/  @!UP0 UIADD3 UR4, -UR4, 0x100000, URZ ;  /* 0x0010000004048890 */ /* 0x000fc8000fffe13f */
[----:B------:R-:W-:Y:S02]  /*0560*/  @!UP0 USHF.L.U32 UR5, UR4, 0xb, URZ ;  /* 0x0000000b04058899 */ /* 0x000fe4000800063f */
[----:B------:R-:W-:Y:S01]  /*0570*/  @!UP0 USHF.L.U32 UR4, UR4, 0x1, URZ ;  /* 0x0000000104048899 */ /* 0x000fe2000800063f */
[----:B------:R-:W-:Y:S01]  /*0580*/  LEA.HI R6, R19, R19, RZ, 0x1 ;  /* 0x0000001313067211 */ /* 0x000fe200078f08ff */
[----:B0-----:R-:W-:Y:S01]  /*0590*/  IMAD.MOV R14, RZ, RZ, -R10 ;  /* 0x000000ffff0e7224 */ /* 0x001fe200078e0a0a */
[----:B------:R-:W-:Y:S02]  /*05a0*/  LOP3.LUT R0, R0, 0xfffffffc, RZ, 0xc0, !PT ;  /* 0xfffffffc00007812 */ /* 0x000fe400078ec0ff */
[----:B------:R-:W-:Y:S01]  /*05b0*/  LOP3.LUT R10, R6, 0xfffffffe, RZ, 0xc0, !PT ;  /* 0xfffffffe060a7812 */ /* 0x000fe200078ec0ff */
[----:B--2---:R-:W-:Y:S01]  /*05c0*/  IMAD R6, R11, R14, UR8 ;  /* 0x000000080b067e24 */ /* 0x004fe2000f8e020e */
[----:B---3--:R-:W-:Y:S01]  /*05d0*/  ISETP.EQ.U32.AND P2, PT, R13, 0x1, PT ;  /* 0x000000010d00780c */ /* 0x008fe20003f42070 */
[----:B------:R-:W-:-:S02]  /*05e0*/  IMAD.IADD R3, R3, 0x1, -R0 ;  /* 0x0000000103037824 */ /* 0x000fc400078e0a00 */
[C---:B------:R-:W-:Y:S02]  /*05f0*/  IMAD.IADD R11, R19.reuse, 0x1, -R10 ;  /* 0x00000001130b7824 */ /* 0x040fe400078e0a0a */
[----:B------:R-:W-:Y:S01]  /*0600*/  IMAD.SHL.U32 R10, R19, 0x4, RZ ;  /* 0x00000004130a7824 */ /* 0x000fe200078e00ff */
[----:B------:R-:W-:Y:S01]  /*0610*/  ISETP.NE.AND P1, PT, R3, 0x3, PT ;  /* 0x000000030300780c */ /* 0x000fe20003f25270 */
[----:B-----5:R-:W-:Y:S01]  /*0620*/  IMAD.MOV R24, RZ, RZ, -R12 ;  /* 0x000000ffff187224 */ /* 0x020fe200078e0a0c */
[----:B------:R-:W-:Y:S01]  /*0630*/  ISETP.NE.AND P4, PT, R11, R6, PT ;  /* 0x000000060b00720c */ /* 0x000fe20003f85270 */
[----:B-1----:R-:W-:Y:S01]  /*0640*/  @!UP0 ULEA UR6, UR7, UR6, 0x18 ;  /* 0x0000000607068291 */ /* 0x002fe2000f8ec03f */
[----:B------:R-:W-:Y:S01]  /*0650*/  LOP3.LUT R19, R19, 0xc, R10, 0x78, !PT ;  /* 0x0000000c13137812 */ /* 0x000fe200078e780a */
[----:B------:R-:W-:Y:S01]  /*0660*/  VOTEU.ALL UP0, P0 ;  /* 0x00000000003f7886 */ /* 0x000fe20000000000 */
[----:B------:R-:W-:Y:S01]  /*0670*/  LOP3.LUT P0, RZ, R8, 0x7, RZ, 0xc0, !PT ;  /* 0x0000000708ff7812 */ /* 0x000fe2000780c0ff */
[----:B------:R-:W-:Y:S01]  /*0680*/  VIADD R8, R2, 0xffffffff ;  /* 0xffffffff02087836 */ /* 0x000fe20000000000 */
[----:B------:R-:W-:Y:S01]  /*0690*/  ISETP.EQ.OR P1, PT, R3, RZ, !P1 ;  /* 0x000000ff0300720c */ /* 0x000fe20004f22670 */
[----:B----4-:R-:W-:Y:S01]  /*06a0*/  IMAD R11, R9, R24, R4 ;  /* 0x00000018090b7224 */ /* 0x010fe200078e0204 */
[----:B------:R-:W-:-:S02]  /*06b0*/  ISETP.LT.U32.AND P0, PT, R19, 0x4, !P0 ;  /* 0x000000041300780c */ /* 0x000fc40004701070 */
[----:B------:R-:W-:Y:S02]  /*06c0*/  ISETP.EQ.AND P1, PT, R2, RZ, P1 ;  /* 0x000000ff0200720c */ /* 0x000fe40000f22270 */
[----:B------:R-:W-:Y:S01]  /*06d0*/  ISETP.GE.U32.AND P6, PT, R8, 0x2, PT ;  /* 0x000000020800780c */ /* 0x000fe20003fc6070 */
[----:B------:R-:W0:Y:S02]  /*06e0*/  FENCE.VIEW.ASYNC.S ;  /* 0x00000000000073c6 */ /* 0x000e240000000000 */
[----:B0-----:R0:W1:Y:S01]  /*06f0*/  @!UP0 SYNCS.EXCH.64 URZ, [UR6+0x40], UR4 ;  /* 0x00004004063f85b2 */ /* 0x0010620008000100 */
[----:B------:R-:W-:Y:S02]  /*0700*/  @P4 LEA.HI R0, R19, R19, RZ, 0x1 ;  /* 0x0000001313004211 */ /* 0x000fe400078f08ff */
[----:B------:R-:W-:Y:S02]  /*0710*/  SEL R18, RZ, 0x1, !P1 ;  /* 0x00000001ff127807 */ /* 0x000fe40004800000 */
[----:B------:R-:W-:-:S02]  /*0720*/  @P4 SHF.R.S32.HI R0, RZ, 0x1, R0 ;  /* 0x00000001ff004819 */ /* 0x000fc40000011400 */
[----:B------:R-:W-:Y:S02]  /*0730*/  SEL R18, R18, 0x2, P6 ;  /* 0x0000000212127807 */ /* 0x000fe40003000000 */
[----:B------:R-:W-:Y:S02]  /*0740*/  @P4 ISETP.NE.AND P5, PT, R0, R11, PT ;  /* 0x0000000b0000420c */ /* 0x000fe40003fa5270 */
[----:B------:R-:W-:Y:S02]  /*0750*/  SEL R11, RZ, 0x1, !P0 ;  /* 0x00000001ff0b7807 */ /* 0x000fe40004000000 */
[----:B------:R-:W-:Y:S02]  /*0760*/  @P4 SEL R22, RZ, 0x1, P5 ;  /* 0x00000001ff164807 */ /* 0x000fe40002800000 */
[----:B------:R-:W-:Y:S01]  /*0770*/  LOP3.LUT R0, R98, 0x7f, RZ, 0xc0, !PT ;  /* 0x0000007f62007812 */ /* 0x000fe200078ec0ff */
[----:B------:R0:W2:Y:S01]  /*0780*/  @!UP1 SYNCS.EXCH.64 URZ, [UR6+0x48], UR4 ;  /* 0x00004804063f95b2 */ /* 0x0000a20008000100 */
[----:B------:R-:W-:Y:S01]  /*0790*/  LOP3.LUT R22, R22, R11, RZ, 0xc0, !PT ;  /* 0x0000000b16167212 */ /* 0x000fe200078ec0ff */
[----:B------:R-:W-:Y:S01]  /*07a0*/  NOP ;  /* 0x0000000000007918 */ /* 0x000fe20000000000 */
[----:B------:R-:W-:Y:S05]  /*07b0*/  @!P2 BRA `(.L_x_3) ;  /* 0x000000000008a947 */ /* 0x000fea0003800000 */
[----:B-12---:R-:W-:Y:S01]  /*07c0*/  UCGABAR_ARV ;  /* 0x00000000000079c7 */ /* 0x006fe20008000000 */
[----:B------:R-:W-:Y:S05]  /*07d0*/  BRA `(.L_x_4) ;  /* 0x0000000000047947 */ /* 0x000fea0003800000 */
.L_x_3:
[----:B-12---:R-:W-:Y:S01]  /*07e0*/  NOP ;  /* 0x0000000000007918 */ /* 0x006fe20000000000 */
.L_x_4:
[----:B------:R-:W1:Y:S01]  /*07f0*/  LDC R2, c[0x0][0x65c] ;  /* 0x00019700ff027b82 */ /* 0x000e620000000800 */
[----:B------:R-:W-:Y:S01]  /*0800*/  LOP3.LUT R5, R5, 0xfffff7ff, RZ, 0xc0, !PT ;  /* 0xfffff7ff05057812 */ /* 0x000fe200078ec0ff */
[----:B------:R-:W-:Y:S02]  /*0810*/  IMAD.U32 R10, RZ, RZ, UR8 ;  /* 0x00000008ff0a7e24 */ /* 0x000fe4000f8e00ff */
[----:B------:R-:W-:Y:S01]  /*0820*/  IMAD.MOV.U32 R11, RZ, RZ, RZ ;  /* 0x000000ffff0b7224 */ /* 0x000fe200078e00ff */
[----:B-1----:R-:W-:-:S13]  /*0830*/  ISETP.NE.AND P1, PT, R2, 0x1, PT ;  /* 0x000000010200780c */ /* 0x002fda0003f25270 */
[----:B------:R-:W1:Y:S01]  /*0840*/  @P1 LDC R17, c[0x0][0x10] ;  /* 0x00000400ff111b82 */ /* 0x000e620000000800 */
[----:B------:R-:W-:Y:S01]  /*0850*/  @P1 LOP3.LUT R5, R5, 0x800, RZ, 0xfc, !PT ;  /* 0x0000080005051812 */ /* 0x000fe200078efcff */
[----:B------:R-:W-:Y:S02]  /*0860*/  @P1 IMAD.MOV.U32 R5, RZ, RZ, RZ ;  /* 0x000000ffff051224 */ /* 0x000fe400078e00ff */
[----:B------:R-:W-:-:S04]  /*0870*/  @P1 IMAD.MOV.U32 R15, RZ, RZ, RZ ;  /* 0x000000ffff0f1224 */ /* 0x000fc800078e00ff */
[----:B------:R-:W2:Y:S01]  /*0880*/  @!P1 LDC R13, c[0x0][0xc] ;  /* 0x00000300ff0d9b82 */ /* 0x000ea20000000800 */
[----:B0-----:R-:W-:Y:S01]  /*0890*/  ULDC UR4, c[0x0][0xc] ;  /* 0x0000030000047ab9 */ /* 0x001fe20000000800 */
[----:B------:R-:W-:Y:S01]  /*08a0*/  ULDC UR5, c[0x0][0x10] ;  /* 0x0000040000057ab9 */ /* 0x000fe20000000800 */
[----:B------:R-:W-:Y:S01]  /*08b0*/  ULDC UR6, c[0x0][0x14] ;  /* 0x0000050000067ab9 */ /* 0x000fe20000000800 */
[----:B------:R-:W-:-:S04]  /*08c0*/  UIMAD.WIDE.U32 UR4, UR4, UR5, URZ ;  /* 0x00000005040472a5 */ /* 0x000fc8000f8e003f */
[----:B------:R-:W-:Y:S02]  /*08d0*/  UIMAD.WIDE.U32 UR38, UR4, UR6, URZ ;  /* 0x00000006042672a5 */ /* 0x000fe4000f8e003f */
[----:B------:R-:W-:-:S04]  /*08e0*/  UIMAD UR37, UR5, UR6, URZ ;  /* 0x00000006052572a4 */ /* 0x000fc8000f8e023f */
[----:B------:R-:W-:Y:S01]  /*08f0*/  UIADD3 UR37, UR39, UR37, URZ ;  /* 0x0000002527257290 */ /* 0x000fe2000fffe03f */
[----:B-1----:R-:W-:-:S04]  /*0900*/  @P1 IMAD.WIDE.U32 R16, R17, UR8, R4 ;  /* 0x0000000811101c25 */ /* 0x002fc8000f8e0004 */
[----:B------:R-:W-:Y:S02]  /*0910*/  @P1 IMAD.IADD R17, R17, 0x1, R15 ;  /* 0x0000000111111824 */ /* 0x000fe400078e020f */
[----:B--2---:R-:W-:-:S04]  /*0920*/  @!P1 IMAD.WIDE.U32 R10, R4, R13, R10 ;  /* 0x0000000d040a9225 */ /* 0x004fc800078e000a */
[----:B------:R-:W-:Y:S02]  /*0930*/  @!P1 IMAD.MOV.U32 R16, RZ, RZ, R10 ;  /* 0x000000ffff109224 */ /* 0x000fe400078e000a */
[----:B------:R-:W-:Y:S01]  /*0940*/  @!P1 IMAD.MOV.U32 R17, RZ, RZ, R11 ;  /* 0x000000ffff119224 */ /* 0x000fe200078e000b */
[----:B------:R-:W-:Y:S06]  /*0950*/  @!P2 BRA `(.L_x_5) ;  /* 0x00000000000ca947 */ /* 0x000fec0003800000 */
[----:B------:R-:W-:Y:S01]  /*0960*/  UCGABAR_WAIT ;  /* 0x0000000000007dc7 */ /* 0x000fe20008000000 */
[----:B------:R-:W-:Y:S01]  /*0970*/  CCTL.IVALL ;  /* 0x00000000ff00798f */ /* 0x000fe20002000000 */
[----:B------:R-:W-:Y:S05]  /*0980*/  BRA `(.L_x_6) ;  /* 0x0000000000047947 */ /* 0x000fea0003800000 */
.L_x_5:
[----:B------:R-:W-:Y:S06]  /*0990*/  BAR.SYNC.DEFER_BLOCKING 0x0 ;  /* 0x0000000000007b1d */ /* 0x000fec0000010000 */
.L_x_6:
[----:B------:R-:W-:Y:S05]  /*09a0*/  @!P3 BRA `(.L_x_7) ;  /* 0x0000007c0060b947 */ /* 0x000fea0003800000 */
[----:B------:R-:W-:-:S13]  /*09b0*/  ISETP.GT.U32.AND P0, PT, R8, 0x1, PT ;  /* 0x000000010800780c */ /* 0x000fda0003f04070 */
[----:B------:R-:W-:Y:S05]  /*09c0*/  @P0 EXIT ;  /* 0x000000000000094d */ /* 0x000fea0003800000 */
[----:B------:R-:W-:Y:S01]  /*09d0*/  ULDC.64 UR4, c[0x0][0x650] ;  /* 0x0001940000047ab9 */ /* 0x000fe20000000a00 */
[----:B------:R-:W-:Y:S01]  /*09e0*/  PRMT R3, RZ, 0x7610, R3 ;  /* 0x00007610ff037816 */ /* 0x000fe20000000003 */
[----:B------:R-:W-:Y:S01]  /*09f0*/  IMAD.MOV.U32 R113, RZ, RZ, -0x1 ;  /* 0xffffffffff717424 */ /* 0x000fe200078e00ff */
[----:B------:R-:W-:Y:S01]  /*0a00*/  ISETP.GE.U32.AND P0, PT, R16, UR4, PT ;  /* 0x0000000410007c0c */ /* 0x000fe2000bf06070 */
[----:B------:R-:W-:Y:S02]  /*0a10*/  IMAD.MOV.U32 R103, RZ, RZ, -0x1 ;  /* 0xffffffffff677424 */ /* 0x000fe400078e00ff */
[----:B------:R-:W-:Y:S01]  /*0a20*/  IMAD.MOV.U32 R23, RZ, RZ, -0x1 ;  /* 0xffffffffff177424 */ /* 0x000fe200078e00ff */
[----:B------:R-:W-:-:S13]  /*0a30*/  ISETP.GE.U32.AND.EX P0, PT, R17, UR5, PT, P0 ;  /* 0x0000000511007c0c */ /* 0x000fda000bf06100 */
[----:B------:R-:W-:Y:S05]  /*0a40*/  @P0 BRA `(.L_x_8) ;  /* 0x00000004002c0947 */ /* 0x000fea0003800000 */
[----:B------:R-:W0:Y:S01]  /*0a50*/  LDC.64 R26, c[0x0][0x628] ;  /* 0x00018a00ff1a7b82 */ /* 0x000e220000000a00 */
[----:B------:R-:W-:Y:S02]  /*0a60*/  IMAD.MOV.U32 R10, RZ, RZ, R16 ;  /* 0x000000ffff0a7224 */ /* 0x000fe400078e0010 */
[----:B------:R-:W-:-:S05]  /*0a70*/  IMAD.MOV.U32 R11, RZ, RZ, R17 ;  /* 0x000000ffff0b7224 */ /* 0x000fca00078e0011 */
[----:B------:R-:W1:Y:S08]  /*0a80*/  LDC R8, c[0x0][0x630] ;  /* 0x00018c00ff087b82 */ /* 0x000e700000000800 */
[----:B------:R-:W2:Y:S01]  /*0a90*/  LDC.64 R28, c[0x0][0x620] ;  /* 0x00018800ff1c7b82 */ /* 0x000ea20000000a00 */
[----:B0-----:R-:W-:-:S04]  /*0aa0*/  ISETP.NE.U32.AND P0, PT, R26, RZ, PT ;  /* 0x000000ff1a00720c */ /* 0x001fc80003f05070 */
[----:B------:R-:W-:-:S13]  /*0ab0*/  ISETP.NE.AND.EX P0, PT, R27, RZ, PT, P0 ;  /* 0x000000ff1b00720c */ /* 0x000fda0003f05300 */
[----:B-12---:R-:W-:Y:S05]  /*0ac0*/  @!P0 BRA `(.L_x_9) ;  /* 0x0000000000288947 */ /* 0x006fea0003800000 */
[----:B------:R-:W0:Y:S02]  /*0ad0*/  LDC R3, c[0x0][0x634] ;  /* 0x00018d00ff037b82 */ /* 0x000e240000000800 */
[----:B0-----:R-:W-:-:S05]  /*0ae0*/  IADD3 R3, P0, R16, R3, RZ ;  /* 0x0000000310037210 */ /* 0x001fca0007f1e0ff */
[----:B------:R-:W-:-:S04]  /*0af0*/  IMAD.X R21, RZ, RZ, R17, P0 ;  /* 0x000000ffff157224 */ /* 0x000fc800000e0611 */
[----:B------:R-:W-:-:S04]  /*0b00*/  IMAD.WIDE.U32 R10, R21, R26, RZ ;  /* 0x0000001a150a7225 */ /* 0x000fc800078e00ff */
[----:B------:R-:W-:-:S04]  /*0b10*/  IMAD.WIDE.U32 R12, P0, R3, R27, R10 ;  /* 0x0000001b030c7225 */ /* 0x000fc8000780000a */
[----:B------:R-:W-:-:S04]  /*0b20*/  IMAD.WIDE.U32 R10, R3, R26, RZ ;  /* 0x0000001a030a7225 */ /* 0x000fc800078e00ff */
[----:B------:R-:W-:Y:S01]  /*0b30*/  IMAD.X R15, RZ, RZ, RZ, P0 ;  /* 0x000000ffff0f7224 */ /* 0x000fe200000e06ff */
[----:B------:R-:W-:Y:S01]  /*0b40*/  IADD3 RZ, P0, R11, R12, RZ ;  /* 0x0000000c0bff7210 */ /* 0x000fe20007f1e0ff */
[----:B------:R-:W-:-:S04]  /*0b50*/  IMAD.MOV.U32 R14, RZ, RZ, R13 ;  /* 0x000000ffff0e7224 */ /* 0x000fc800078e000d */
[----:B------:R-:W-:-:S08]  /*0b60*/  IMAD.WIDE.U32.X R10, R21, R27, R14, P0 ;  /* 0x0000001b150a7225 */ /* 0x000fd000000e040e */
.L_x_9:
[----:B------:R-:W0:Y:S01]  /*0b70*/  LDC.64 R32, c[0x0][0x640] ;  /* 0x00019000ff207b82 */ /* 0x000e220000000a00 */
[--C-:B------:R-:W-:Y:S01]  /*0b80*/  SHF.R.U64 R27, R10, R8, R11.reuse ;  /* 0x000000080a1b7219 */ /* 0x100fe2000000120b */
[----:B------:R-:W-:Y:S01]  /*0b90*/  IMAD R31, R9, R24, R4 ;  /* 0x00000018091f7224 */ /* 0x000fe200078e0204 */
[----:B------:R-:W-:Y:S01]  /*0ba0*/  SHF.R.U32.HI R3, RZ, R8, R11 ;  /* 0x00000008ff037219 */ /* 0x000fe2000001160b */
[----:B------:R-:W-:Y:S01]  /*0bb0*/  IMAD.MOV.U32 R23, RZ, RZ, 0x1 ;  /* 0x00000001ff177424 */ /* 0x000fe200078e00ff */
[----:B------:R-:W-:-:S03]  /*0bc0*/  IADD3 R5, P0, RZ, -R27, RZ ;  /* 0x8000001bff057210 */ /* 0x000fc60007f1e0ff */
[----:B------:R-:W1:Y:S02]  /*0bd0*/  LDC R12, c[0x0][0x618] ;  /* 0x00018600ff0c7b82 */ /* 0x000e640000000800 */
[----:B------:R-:W-:Y:S02]  /*0be0*/  IMAD.X R3, RZ, RZ, ~R3, P0 ;  /* 0x000000ffff037224 */ /* 0x000fe400000e0e03 */
[----:B------:R-:W-:-:S04]  /*0bf0*/  IMAD.WIDE.U32 R10, R5, R28, R16 ;  /* 0x0000001c050a7225 */ /* 0x000fc800078e0010 */
[----:B------:R-:W2:Y:S01]  /*0c00*/  LDC R20, c[0x0][0x608] ;  /* 0x00018200ff147b82 */ /* 0x000ea20000000800 */
[----:B------:R-:W-:Y:S02]  /*0c10*/  IMAD R8, R3, R28, RZ ;  /* 0x0000001c03087224 */ /* 0x000fe400078e02ff */
[----:B------:R-:W-:Y:S02]  /*0c20*/  IMAD.MOV.U32 R3, RZ, RZ, -0x1 ;  /* 0xffffffffff037424 */ /* 0x000fe400078e00ff */
[----:B------:R-:W-:-:S03]  /*0c30*/  IMAD R5, R5, R29, R8 ;  /* 0x0000001d05057224 */ /* 0x000fc600078e0208 */
[----:B------:R-:W3:Y:S01]  /*0c40*/  LDC R30, c[0x0][0x658] ;  /* 0x00019600ff1e7b82 */ /* 0x000ee20000000800 */
[----:B------:R-:W-:Y:S01]  /*0c50*/  IMAD.IADD R5, R11, 0x1, R5 ;  /* 0x000000010b057824 */ /* 0x000fe200078e0205 */
[----:B0-----:R-:W-:-:S04]  /*0c60*/  ISETP.NE.U32.AND P0, PT, R32, RZ, PT ;  /* 0x000000ff2000720c */ /* 0x001fc80003f05070 */
[----:B------:R-:W-:Y:S02]  /*0c70*/  ISETP.NE.AND.EX P0, PT, R33, RZ, PT, P0 ;  /* 0x000000ff2100720c */ /* 0x000fe40003f05300 */
[----:B------:R-:W0:Y:S01]  /*0c80*/  LDC R26, c[0x0][0x600] ;  /* 0x00018000ff1a7b82 */ /* 0x000e220000000800 */
[-CC-:B-1----:R-:W-:Y:S02]  /*0c90*/  SHF.R.U64 R14, R10, R12.reuse, R5.reuse ;  /* 0x0000000c0a0e7219 */ /* 0x182fe40000001205 */
[----:B------:R-:W-:-:S05]  /*0ca0*/  SHF.R.U32.HI R5, RZ, R12, R5 ;  /* 0x0000000cff057219 */ /* 0x000fca0000011605 */
[----:B------:R-:W1:Y:S01]  /*0cb0*/  LDC R15, c[0x0][0x648] ;  /* 0x00019200ff0f7b82 */ /* 0x000e620000000800 */
[-CC-:B--2---:R-:W-:Y:S02]  /*0cc0*/  SHF.R.U64 R29, R14, R20.reuse, R5.reuse ;  /* 0x000000140e1d7219 */ /* 0x184fe40000001205 */
[----:B------:R-:W-:-:S05]  /*0cd0*/  SHF.R.U32.HI R5, RZ, R20, R5 ;  /* 0x00000014ff057219 */ /* 0x000fca0000011605 */
[----:B------:R-:W2:Y:S01]  /*0ce0*/  LDC R21, c[0x0][0x638] ;  /* 0x00018e00ff157b82 */ /* 0x000ea20000000800 */
[-CC-:B---3--:R-:W-:Y:S02]  /*0cf0*/  SHF.R.U64 R20, R29, R30.reuse, R5.reuse ;  /* 0x0000001e1d147219 */ /* 0x188fe40000001205 */
[-C--:B------:R-:W-:Y:S02]  /*0d00*/  SHF.L.U32 R3, R3, R30.reuse, RZ ;  /* 0x0000001e03037219 */ /* 0x080fe400000006ff */
[----:B------:R-:W-:Y:S01]  /*0d10*/  SHF.R.U32.HI R5, RZ, R30, R5 ;  /* 0x0000001eff057219 */ /* 0x000fe20000011605 */
[----:B------:R-:W-:Y:S01]  /*0d20*/  IMAD.MOV.U32 R4, RZ, RZ, R20 ;  /* 0x000000ffff047224 */ /* 0x000fe200078e0014 */
[----:B------:R-:W-:Y:S01]  /*0d30*/  LOP3.LUT R12, RZ, R3, RZ, 0x33, !PT ;  /* 0x00000003ff0c7212 */ /* 0x000fe200078e33ff */
[----:B------:R-:W3:Y:S01]  /*0d40*/  LDC R25, c[0x0][0x610] ;  /* 0x00018400ff197b82 */ /* 0x000ee20000000800 */
[----:B------:R-:W-:Y:S05]  /*0d50*/  @!P0 BRA `(.L_x_10) ;  /* 0x0000000000288947 */ /* 0x000fea0003800000 */
[----:B------:R-:W4:Y:S02]  /*0d60*/  LDC R3, c[0x0][0x64c] ;  /* 0x00019300ff037b82 */ /* 0x000f240000000800 */
[----:B----4-:R-:W-:-:S05]  /*0d70*/  IADD3 R3, P0, R20, R3, RZ ;  /* 0x0000000314037210 */ /* 0x010fca0007f1e0ff */
        /* <DEDUP_REMOVED lines=8> */
.L_x_10:
[----:B-1----:R-:W-:Y:S01]  /*0e00*/  SHF.R.U64 R4, R4, R15, R5 ;  /* 0x0000000f04047219 */ /* 0x002fe20000001205 */
[----:B0-----:R-:W-:Y:S01]  /*0e10*/  VIADD R5, R26, 0xffffffff ;  /* 0xffffffff1a057836 */ /* 0x001fe20000000000 */
[----:B------:R-:W-:Y:S01]  /*0e20*/  SHF.L.U32 R3, R23, R30, RZ ;  /* 0x0000001e17037219 */ /* 0x000fe200000006ff */
[----:B------:R-:W-:Y:S01]  /*0e30*/  IMAD.MOV.U32 R23, RZ, RZ, R27 ;  /* 0x000000ffff177224 */ /* 0x000fe200078e001b */
[----:B------:R-:W-:Y:S01]  /*0e40*/  LOP3.LUT R12, R29, R12, RZ, 0xc0, !PT ;  /* 0x0000000c1d0c7212 */ /* 0x000fe200078ec0ff */
[----:B------:R-:W-:Y:S01]  /*0e50*/  IMAD.MOV R8, RZ, RZ, -R4 ;  /* 0x000000ffff087224 */ /* 0x000fe200078e0a04 */
[----:B------:R-:W-:Y:S02]  /*0e60*/  SEL R6, R6, R31, !P1 ;  /* 0x0000001f06067207 */ /* 0x000fe40004800000 */
[----:B------:R-:W-:Y:S01]  /*0e70*/  LOP3.LUT R5, R14, R5, RZ, 0xc0, !PT ;  /* 0x000000050e057212 */ /* 0x000fe200078ec0ff */
[----:B------:R-:W-:Y:S02]  /*0e80*/  IMAD R9, R3, R4, R12 ;  /* 0x0000000403097224 */ /* 0x000fe400078e020c */
[----:B--2---:R-:W-:-:S02]  /*0e90*/  IMAD R3, R8, R21, R20 ;  /* 0x0000001508037224 */ /* 0x004fc400078e0214 */
[----:B---3--:R-:W-:Y:S02]  /*0ea0*/  IMAD R6, R9, R25, R6 ;  /* 0x0000001909067224 */ /* 0x008fe400078e0206 */
[----:B------:R-:W-:Y:S02]  /*0eb0*/  IMAD R113, R3, R26, R5 ;  /* 0x0000001a03717224 */ /* 0x000fe400078e0205 */
[----:B------:R-:W-:-:S03]  /*0ec0*/  IMAD.MOV.U32 R4, RZ, RZ, 0x1 ;  /* 0x00000001ff047424 */ /* 0x000fc600078e00ff */
[----:B------:R-:W-:Y:S02]  /*0ed0*/  SEL R103, R113, R6, !P1 ;  /* 0x0000000671677207 */ /* 0x000fe40004800000 */
[----:B------:R-:W-:Y:S02]  /*0ee0*/  PRMT R3, R4, 0x7610, R3 ;  /* 0x0000761004037816 */ /* 0x000fe40000000003 */
[----:B------:R-:W-:-:S07]  /*0ef0*/  SEL R113, R6, R113, !P1 ;  /* 0x0000007106717207 */ /* 0x000fce0004800000 */
.L_x_8:
[----:B------:R-:W-:-:S08]  /*0f00*/  NOP ;  /* 0x0000000000007918 */ /* 0x000fd00000000000 */
[----:B------:R-:W0:Y:S02]  /*0f10*/  USETMAXREG.TRY_ALLOC.CTAPOOL UP0, 0xe8 ;  /* 0x000000e8000079c8 */ /* 0x000e240008000600 */
[----:B0-----:R-:W-:-:S13]  /*0f20*/  PLOP3.LUT P0, PT, PT, PT, UP0, 0x80, 0x0 ;  /* 0x000000000000781c */ /* 0x001fda0003f0f008 */
[----:B------:R-:W-:Y:S05]  /*0f30*/  @!P0 BRA `(.L_x_8) ;  /* 0xfffffffc00f08947 */ /* 0x000fea000383ffff */
[----:B------:R-:W-:Y:S01]  /*0f40*/  ULDC.64 UR4, c[0x0][0x598] ;  /* 0x0001660000047ab9 */ /* 0x000fe20000000a00 */
[----:B------:R-:W-:Y:S01]  /*0f50*/  ULDC.64 UR40, c[0x0][0x208] ;  /* 0x0000820000287ab9 */ /* 0x000fe20000000a00 */
[----:B------:R-:W-:-:S04]  /*0f60*/  ISETP.NE.U32.AND P0, PT, RZ, UR4, PT ;  /* 0x00000004ff007c0c */ /* 0x000fc8000bf05070 */
[----:B------:R-:W-:-:S13]  /*0f70*/  ISETP.NE.AND.EX P0, PT, RZ, UR5, PT, P0 ;  /* 0x00000005ff007c0c */ /* 0x000fda000bf05300 */
[----:B------:R-:W-:Y:S05]  /*0f80*/  @!P0 BRA `(.L_x_11) ;  /* 0x00000000001c8947 */ /* 0x000fea0003800000 */
[----:B------:R-:W0:Y:S02]  /*0f90*/  LDC.64 R4, c[0x0][0x598] ;  /* 0x00016600ff047b82 */ /* 0x000e240000000a00 */
[----:B0-----:R-:W2:Y:S02]  /*0fa0*/  LDG.E.64 R4, desc[UR40][R4.64] ;  /* 0x0000002804047981 */ /* 0x001ea4000c1e1b00 */
[----:B--2---:R-:W-:-:S04]  /*0fb0*/  ISETP.NE.U32.AND P0, PT, R4, RZ, PT ;  /* 0x000000ff0400720c */ /* 0x004fc80003f05070 */
[----:B------:R-:W-:-:S13]  /*0fc0*/  ISETP.NE.AND.EX P0, PT, R5, RZ, PT, P0 ;  /* 0x000000ff0500720c */ /* 0x000fda0003f05300 */
[----:B------:R-:W-:Y:S05]  /*0fd0*/  @!P0 BRA `(.L_x_11) ;  /* 0x0000000000088947 */ /* 0x000fea0003800000 */
[----:B------:R0:W5:Y:S01]  /*0fe0*/  LD.E R90, desc[UR40][R4.64] ;  /* 0x00000028045a7980 */ /* 0x000162000c101900 */
[----:B------:R-:W-:Y:S05]  /*0ff0*/  BRA `(.L_x_12) ;  /* 0x0000000000247947 */ /* 0x000fea0003800000 */
.L_x_11:
[----:B------:R-:W-:Y:S02]  /*1000*/  ULDC.64 UR4, c[0x0][0x588] ;  /* 0x0001620000047ab9 */ /* 0x000fe40000000a00 */
[----:B------:R-:W-:-:S04]  /*1010*/  ISETP.NE.U32.AND P0, PT, RZ, UR4, PT ;  /* 0x00000004ff007c0c */ /* 0x000fc8000bf05070 */
[----:B------:R-:W-:-:S13]  /*1020*/  ISETP.NE.AND.EX P0, PT, RZ, UR5, PT, P0 ;  /* 0x00000005ff007c0c */ /* 0x000fda000bf05300 */
[----:B------:R-:W-:Y:S05]  /*1030*/  @!P0 BRA `(.L_x_13) ;  /* 0x00000000000c8947 */ /* 0x000fea0003800000 */
[----:B------:R-:W0:Y:S02]  /*1040*/  LDC.64 R90, c[0x0][0x588] ;  /* 0x00016200ff5a7b82 */ /* 0x000e240000000a00 */
[----:B0-----:R1:W5:Y:S01]  /*1050*/  LDG.E R90, desc[UR40][R90.64] ;  /* 0x000000285a5a7981 */ /* 0x001362000c1e1900 */
[----:B------:R-:W-:Y:S05]  /*1060*/  BRA `(.L_x_12) ;  /* 0x0000000000087947 */ /* 0x000fea0003800000 */
.L_x_13:
[----:B------:R-:W-:Y:S02]  /*1070*/  ULDC UR4, c[0x0][0x580] ;  /* 0x0001600000047ab9 */ /* 0x000fe40000000800 */
[----:B------:R-:W-:-:S07]  /*1080*/  IMAD.U32 R90, RZ, RZ, UR4 ;  /* 0x00000004ff5a7e24 */ /* 0x000fce000f8e00ff */
.L_x_12:
[----:B------:R-:W-:Y:S02]  /*1090*/  ULDC.64 UR4, c[0x0][0x5a0] ;  /* 0x0001680000047ab9 */ /* 0x000fe40000000a00 */
[----:B------:R-:W-:-:S04]  /*10a0*/  ISETP.NE.U32.AND P0, PT, RZ, UR4, PT ;  /* 0x00000004ff007c0c */ /* 0x000fc8000bf05070 */
[----:B------:R-:W-:-:S13]  /*10b0*/  ISETP.NE.AND.EX P0, PT, RZ, UR5, PT, P0 ;  /* 0x00000005ff007c0c */ /* 0x000fda000bf05300 */
[----:B------:R-:W-:Y:S05]  /*10c0*/  @!P0 BRA `(.L_x_14) ;  /* 0x00000000001c8947 */ /* 0x000fea0003800000 */
[----:B0-----:R-:W0:Y:S02]  /*10d0*/  LDC.64 R4, c[0x0][0x5a0] ;  /* 0x00016800ff047b82 */ /* 0x001e240000000a00 */
[----:B0-----:R-:W2:Y:S02]  /*10e0*/  LDG.E.64 R4, desc[UR40][R4.64] ;  /* 0x0000002804047981 */ /* 0x001ea4000c1e1b00 */
[----:B--2---:R-:W-:-:S04]  /*10f0*/  ISETP.NE.U32.AND P0, PT, R4, RZ, PT ;  /* 0x000000ff0400720c */ /* 0x004fc80003f05070 */
[----:B------:R-:W-:-:S13]  /*1100*/  ISETP.NE.AND.EX P0, PT, R5, RZ, PT, P0 ;  /* 0x000000ff0500720c */ /* 0x000fda0003f05300 */
[----:B------:R-:W-:Y:S05]  /*1110*/  @!P0 BRA `(.L_x_14) ;  /* 0x0000000000088947 */ /* 0x000fea0003800000 */
[----:B-1----:R0:W5:Y:S01]  /*1120*/  LD.E R91, desc[UR40][R4.64] ;  /* 0x00000028045b7980 */ /* 0x002162000c101900 */
[----:B------:R-:W-:Y:S05]  /*1130*/  BRA `(.L_x_15) ;  /* 0x0000000000247947 */ /* 0x000fea0003800000 */
.L_x_14:
[----:B------:R-:W-:Y:S02]  /*1140*/  ULDC.64 UR4, c[0x0][0x590] ;  /* 0x0001640000047ab9 */ /* 0x000fe40000000a00 */
[----:B------:R-:W-:-:S04]  /*1150*/  ISETP.NE.U32.AND P0, PT, RZ, UR4, PT ;  /* 0x00000004ff007c0c */ /* 0x000fc8000bf05070 */
[----:B------:R-:W-:-:S13]  /*1160*/  ISETP.NE.AND.EX P0, PT, RZ, UR5, PT, P0 ;  /* 0x00000005ff007c0c */ /* 0x000fda000bf05300 */
[----:B------:R-:W-:Y:S05]  /*1170*/  @!P0 BRA `(.L_x_16) ;  /* 0x00000000000c8947 */ /* 0x000fea0003800000 */
[----:B0-----:R-:W1:Y:S02]  /*1180*/  LDC.64 R4, c[0x0][0x590] ;  /* 0x00016400ff047b82 */ /* 0x001e640000000a00 */
[----:B-1----:R1:W5:Y:S01]  /*1190*/  LDG.E R91, desc[UR40][R4.64] ;  /* 0x00000028045b7981 */ /* 0x002362000c1e1900 */
[----:B------:R-:W-:Y:S05]  /*11a0*/  BRA `(.L_x_15) ;  /* 0x0000000000087947 */ /* 0x000fea0003800000 */
.L_x_16:
[----:B------:R-:W-:Y:S02]  /*11b0*/  ULDC UR4, c[0x0][0x584] ;  /* 0x0001610000047ab9 */ /* 0x000fe40000000800 */
[----:B-1----:R-:W-:-:S07]  /*11c0*/  IMAD.U32 R91, RZ, RZ, UR4 ;  /* 0x00000004ff5b7e24 */ /* 0x002fce000f8e00ff */
.L_x_15:
[----:B------:R-:W-:-:S13]  /*11d0*/  LOP3.LUT P0, RZ, R3, 0xff, RZ, 0xc0, !PT ;  /* 0x000000ff03ff7812 */ /* 0x000fda000780c0ff */
[----:B------:R-:W-:Y:S05]  /*11e0*/  @!P0 EXIT ;  /* 0x000000000000894d */ /* 0x000fea0003800000 */
[----:B------:R-:W2:Y:S01]  /*11f0*/  LDC R96, c[0x0][0x658] ;  /* 0x00019600ff607b82 */ /* 0x000ea20000000800 */
[----:B------:R-:W-:Y:S01]  /*1200*/  ULDC.64 UR6, c[0x0][0x288] ;  /* 0x0000a20000067ab9 */ /* 0x000fe20000000a00 */
[----:B------:R-:W-:Y:S01]  /*1210*/  LOP3.LUT R7, R7, 0x1, RZ, 0xc0, !PT ;  /* 0x0000000107077812 */ /* 0x000fe200078ec0ff */
[----:B------:R-:W-:Y:S01]  /*1220*/  UIADD3 UR4, UR7, 0x7f, URZ ;  /* 0x0000007f07047890 */ /* 0x000fe2000fffe03f */
[----:B------:R-:W-:Y:S01]  /*1230*/  SHF.R.U32.HI R3, RZ, 0x2, R98 ;  /* 0x00000002ff037819 */ /* 0x000fe20000011662 */
[----:B01----:R-:W-:Y:S01]  /*1240*/  IMAD.U32 R4, RZ, RZ, UR6 ;  /* 0x00000006ff047e24 */ /* 0x003fe2000f8e00ff */
[----:B------:R-:W-:Y:S01]  /*1250*/  SHF.R.U32.HI R0, RZ, 0x1, R0 ;  /* 0x00000001ff007819 */ /* 0x000fe20000011600 */
[----:B------:R-:W-:Y:S01]  /*1260*/  USHF.R.S32.HI UR5, URZ, 0x1f, UR4 ;  /* 0x0000001f3f057899 */ /* 0x000fe20008011404 */
[----:B------:R-:W0:Y:S01]  /*1270*/  LDC.64 R92, c[0x0][0x5c8] ;  /* 0x00017200ff5c7b82 */ /* 0x000e220000000a00 */
[----:B------:R-:W-:Y:S01]  /*1280*/  LOP3.LUT R97, R98, 0x3, RZ, 0xc0, !PT ;  /* 0x0000000362617812 */ /* 0x000fe200078ec0ff */
[----:B------:R-:W-:Y:S01]  /*1290*/  IMAD.SHL.U32 R88, R7, 0x40, RZ ;  /* 0x0000004007587824 */ /* 0x000fe200078e00ff */
[----:B------:R-:W-:Y:S01]  /*12a0*/  LOP3.LUT R3, R3, 0x7, RZ, 0xc0, !PT ;  /* 0x0000000703037812 */ /* 0x000fe200078ec0ff */
[----:B------:R-:W-:Y:S01]  /*12b0*/  ULEA.HI UR5, UR5, UR4, URZ, 0x7 ;  /* 0x0000000405057291 */ /* 0x000fe2000f8f383f */
[----:B------:R-:W-:Y:S01]  /*12c0*/  LOP3.LUT R0, R0, 0x30, RZ, 0xc0, !PT ;  /* 0x0000003000007812 */ /* 0x000fe200078ec0ff */
[----:B------:R-:W-:Y:S01]  /*12d0*/  IMAD R97, R97, -0x2, R4 ;  /* 0xfffffffe61617824 */ /* 0x000fe200078e0204 */
[--C-:B------:R-:W-:Y:S01]  /*12e0*/  LOP3.LUT R88, R88, 0x40, R3.reuse, 0xe2, !PT ;  /* 0x0000004058587812 */ /* 0x100fe200078ee203 */
[----:B------:R-:W1:Y:S01]  /*12f0*/  LDC R100, c[0x0][0x600] ;  /* 0x00018000ff647b82 */ /* 0x000e620000000800 */
[----:B------:R-:W-:Y:S01]  /*1300*/  IADD3 R4, RZ, -R0, -R3 ;  /* 0x80000000ff047210 */ /* 0x000fe20007ffe803 */
[----:B------:R-:W-:Y:S01]  /*1310*/  IMAD.MOV.U32 R3, RZ, RZ, -0x1 ;  /* 0xffffffffff037424 */ /* 0x000fe200078e00ff */
[----:B------:R-:W-:Y:S01]  /*1320*/  USHF.R.S32.HI UR43, URZ, 0x7, UR5 ;  /* 0x000000073f2b7899 */ /* 0x000fe20008011405 */
[----:B------:R-:W-:Y:S01]  /*1330*/  IMAD.MOV.U32 R5, RZ, RZ, 0x1 ;  /* 0x00000001ff057424 */ /* 0x000fe200078e00ff */
[----:B------:R-:W-:Y:S01]  /*1340*/  LOP3.LUT R99, R98, 0x80, RZ, 0xc0, !PT ;  /* 0x0000008062637812 */ /* 0x000fe200078ec0ff */
[----:B------:R-:W-:Y:S01]  /*1350*/  IMAD R4, R7, -0x40, R4 ;  /* 0xffffffc007047824 */ /* 0x000fe200078e0204 */
[----:B------:R-:W-:Y:S01]  /*1360*/  UISETP.LT.AND UP0, UPT, UR43, 0x1, UPT ;  /* 0x000000012b00788c */ /* 0x000fe2000bf01270 */
[----:B--2---:R-:W-:Y:S01]  /*1370*/  SHF.L.U32 R3, R3, R96, RZ ;  /* 0x0000006003037219 */ /* 0x004fe200000006ff */
[----:B------:R-:W-:Y:S01]  /*1380*/  ULDC UR4, c[0x0][0x284] ;  /* 0x0000a10000047ab9 */ /* 0x000fe20000000800 */
[----:B------:R-:W-:Y:S01]  /*1390*/  LOP3.LUT R88, R88, R0, RZ, 0xfc, !PT ;  /* 0x0000000058587212 */ /* 0x000fe200078efcff */
[----:B------:R-:W-:Y:S01]  /*13a0*/  USEL UR44, UR43, 0x1, UP0 ;  /* 0x000000012b2c7887 */ /* 0x000fe20008000000 */
[----:B------:R-:W-:Y:S01]  /*13b0*/  SHF.L.U32 R96, R5, R96, RZ ;  /* 0x0000006005607219 */ /* 0x000fe200000006ff */
[----:B------:R-:W-:Y:S01]  /*13c0*/  IMAD.SHL.U32 R98, R98, 0x2, RZ ;  /* 0x0000000262627824 */ /* 0x000fe200078e00ff */
[----:B------:R-:W-:Y:S01]  /*13d0*/  LOP3.LUT R118, R18, 0x1, RZ, 0xfc, !PT ;  /* 0x0000000112767812 */ /* 0x000fe200078efcff */
[----:B------:R-:W-:Y:S01]  /*13e0*/  VIADD R102, R4, UR4 ;  /* 0x0000000404667c36 */ /* 0x000fe20008000000 */
[C-C-:B0-----:R-:W-:Y:S01]  /*13f0*/  SHF.L.U64.HI R94, R92.reuse, 0x7, R93.reuse ;  /* 0x000000075c5e7819 */ /* 0x141fe2000001025d */
[----:B------:R-:W-:Y:S01]  /*1400*/  IMAD.MOV.U32 R89, RZ, RZ, RZ ;  /* 0x000000ffff597224 */ /* 0x000fe200078e00ff */
[C---:B------:R-:W-:Y:S01]  /*1410*/  SHF.L.U64.HI R95, R92.reuse, 0x3, R93 ;  /* 0x000000035c5f7819 */ /* 0x040fe2000001025d */
[C---:B------:R-:W-:Y:S01]  /*1420*/  IMAD.SHL.U32 R93, R92.reuse, 0x80, RZ ;  /* 0x000000805c5d7824 */ /* 0x040fe200078e00ff */
[----:B------:R-:W-:Y:S01]  /*1430*/  SHF.R.U32.HI R99, RZ, 0x7, R99 ;  /* 0x00000007ff637819 */ /* 0x000fe20000011663 */
[----:B------:R-:W-:Y:S01]  /*1440*/  IMAD.SHL.U32 R92, R92, 0x8, RZ ;  /* 0x000000085c5c7824 */ /* 0x000fe200078e00ff */
[----:B------:R-:W-:Y:S01]  /*1450*/  LOP3.LUT R101, RZ, R3, RZ, 0x33, !PT ;  /* 0x00000003ff657212 */ /* 0x000fe200078e33ff */
[----:B------:R-:W-:Y:S01]  /*1460*/  UIADD3 UR44, UR43, -UR44, URZ ;  /* 0x8000002c2b2c7290 */ /* 0x000fe2000fffe03f */
[----:B-1----:R-:W-:Y:S01]  /*1470*/  VIADD R100, R100, 0xffffffff ;  /* 0xffffffff64647836 */ /* 0x002fe20000000000 */
[----:B------:R-:W-:Y:S01]  /*1480*/  UMOV UR36, URZ ;  /* 0x0000003f00247c82 */ /* 0x000fe20008000000 */
[----:B------:R-:W-:-:S09]  /*1490*/  UMOV UR42, URZ ;  /* 0x0000003f002a7c82 */ /* 0x000fd20008000000 */
.L_x_160:
[----:B0-----:R-:W0:Y:S01]  /*14a0*/  SHFL.IDX PT, R0, R99, RZ, 0x1f ;  /* 0x00001fff63007589 */ /* 0x001e2200000e0000 */
[----:B-1----:R-:W1:Y:S01]  /*14b0*/  S2UR UR7, SR_CgaCtaId ;  /* 0x00000000000779c3 */ /* 0x002e620000008800 */
[----:B------:R-:W-:Y:S01]  /*14c0*/  UMOV UR6, 0x400 ;  /* 0x0000040000067882 */ /* 0x000fe20000000000 */
[----:B0-----:R-:W-:Y:S01]  /*14d0*/  R2UR UR4, R0 ;  /* 0x00000000000472ca */ /* 0x001fe200000e0000 */
[----:B-1----:R-:W-:-:S12]  /*14e0*/  ULEA UR6, UR7, UR6, 0x18 ;  /* 0x0000000607067291 */ /* 0x002fd8000f8ec03f */
[----:B------:R-:W-:-:S04]  /*14f0*/  ULEA.HI UR5, UR4, UR4, URZ, 0x1 ;  /* 0x0000000404057291 */ /* 0x000fc8000f8f083f */
[----:B------:R-:W-:-:S04]  /*1500*/  ULOP3.LUT UR5, UR5, 0x7fffe, URZ, 0xc0, !UPT ;  /* 0x0007fffe05057892 */ /* 0x000fc8000f8ec03f */
[----:B------:R-:W-:-:S03]  /*1510*/  UIADD3 UR5, UR4, -UR5, URZ ;  /* 0x8000000504057290 */ /* 0x000fc6000fffe03f */
[----:B------:R-:W-:Y:S01]  /*1520*/  ULDC UR4, c[0x0][0x28c] ;  /* 0x0000a30000047ab9 */ /* 0x000fe20000000800 */
[----:B------:R-:W-:Y:S01]  /*1530*/  ULEA UR5, UR5, UR6, 0xd ;  /* 0x0000000605057291 */ /* 0x000fe2000f8e683f */
[----:B------:R-:W-:-:S03]  /*1540*/  ISETP.LT.AND P0, PT, RZ, UR4, PT ;  /* 0x00000004ff007c0c */ /* 0x000fc6000bf01270 */
[----:B------:R-:W-:-:S04]  /*1550*/  UIADD3 UR5, UR5, 0x100, URZ ;  /* 0x0000010005057890 */ /* 0x000fc8000fffe03f */
[----:B------:R-:W-:-:S04]  /*1560*/  USHF.R.U32.HI UR5, URZ, 0x4, UR5 ;  /* 0x000000043f057899 */ /* 0x000fc80008011605 */
[----:B------:R-:W-:-:S04]  /*1570*/  ULOP3.LUT UR5, UR5, 0x3fff, URZ, 0xc0, !UPT ;  /* 0x00003fff05057892 */ /* 0x000fc8000f8ec03f */
[----:B------:R-:W-:Y:S01]  /*1580*/  ULOP3.LUT UR45, UR5, 0x10000, URZ, 0xfc, !UPT ;  /* 0x00010000052d7892 */ /* 0x000fe2000f8efc3f */
[----:B--234-:R-:W-:Y:S11]  /*1590*/  @P0 BRA `(.L_x_17) ;  /* 0x0000000000400947 */ /* 0x01cff60003800000 */
[----:B------:R-:W-:Y:S01]  /*15a0*/  MOV R0, 0x0 ;  /* 0x0000000000007802 */ /* 0x000fe20000000f00 */
[----:B------:R-:W-:Y:S01]  /*15b0*/  ULDC.64 UR4, c[0x4][0x68] ;  /* 0x01001a0000047ab9 */ /* 0x000fe20000000a00 */
[----:B------:R-:W-:Y:S01]  /*15c0*/  ULDC.64 UR6, c[0x4][0x8] ;  /* 0x0100020000067ab9 */ /* 0x000fe20000000a00 */
[----:B------:R-:W-:Y:S01]  /*15d0*/  IMAD.U32 R4, RZ, RZ, UR4 ;  /* 0x00000004ff047e24 */ /* 0x000fe2000f8e00ff */
[----:B------:R0:W1:Y:S01]  /*15e0*/  LDC.64 R14, c[0x4][R0] ;  /* 0x01000000000e7b82 */ /* 0x0000620000000a00 */
[----:B------:R-:W-:Y:S01]  /*15f0*/  IMAD.U32 R5, RZ, RZ, UR5 ;  /* 0x00000005ff057e24 */ /* 0x000fe2000f8e00ff */
[----:B------:R-:W-:Y:S01]  /*1600*/  ULDC.64 UR4, c[0x4][0x70] ;  /* 0x01001c0000047ab9 */ /* 0x000fe20000000a00 */
[----:B------:R-:W-:Y:S02]  /*1610*/  IMAD.U32 R10, RZ, RZ, UR6 ;  /* 0x00000006ff0a7e24 */ /* 0x000fe4000f8e00ff */
[----:B------:R-:W-:Y:S02]  /*1620*/  IMAD.U32 R6, RZ, RZ, UR4 ;  /* 0x00000004ff067e24 */ /* 0x000fe4000f8e00ff */
[----:B------:R-:W-:-:S02]  /*1630*/  IMAD.U32 R7, RZ, RZ, UR5 ;  /* 0x00000005ff077e24 */ /* 0x000fc4000f8e00ff */
[----:B------:R-:W-:Y:S02]  /*1640*/  IMAD.U32 R11, RZ, RZ, UR7 ;  /* 0x00000007ff0b7e24 */ /* 0x000fe4000f8e00ff */
[----:B------:R-:W-:Y:S02]  /*1650*/  IMAD.MOV.U32 R8, RZ, RZ, 0x1e1 ;  /* 0x000001e1ff087424 */ /* 0x000fe400078e00ff */
[----:B------:R-:W-:Y:S02]  /*1660*/  IMAD.MOV.U32 R12, RZ, RZ, 0x1 ;  /* 0x00000001ff0c7424 */ /* 0x000fe400078e00ff */
[----:B0-----:R-:W-:-:S07]  /*1670*/  IMAD.MOV.U32 R13, RZ, RZ, RZ ;  /* 0x000000ffff0d7224 */ /* 0x001fce00078e00ff */
[----:B------:R-:W-:-:S07]  /*1680*/  LEPC R20, `(.L_x_17) ;  /* 0x000000001014794e */ /* 0x000fce0000000000 */
[----:B-1---5:R-:W-:Y:S05]  /*1690*/  CALL.ABS.NOINC R14 ;  /* 0x000000000e007343 */ /* 0x022fea0003c00000 */
.L_x_17:
[----:B------:R-:W-:-:S13]  /*16a0*/  ISETP.NE.AND P0, PT, R118, 0x3, PT ;  /* 0x000000037600780c */ /* 0x000fda0003f05270 */
[----:B------:R-:W-:Y:S05]  /*16b0*/  @!P0 BRA `(.L_x_18) ;  /* 0x0000000000048947 */ /* 0x000fea0003800000 */
[----:B------:R-:W-:Y:S01]  /*16c0*/  BPT.TRAP 0x1 ;  /* 0x000000040000795c */ /* 0x000fe20000300000 */
.L_x_18:
[----:B------:R-:W0:Y:S01]  /*16d0*/  S2UR UR5, SR_CgaCtaId ;  /* 0x00000000000579c3 */ /* 0x000e220000008800 */
[----:B------:R-:W-:Y:S01]  /*16e0*/  UMOV UR4, 0x400 ;  /* 0x0000040000047882 */ /* 0x000fe20000000000 */
[----:B------:R-:W-:Y:S02]  /*16f0*/  IMAD.U32 R0, RZ, RZ, UR36 ;  /* 0x00000024ff007e24 */ /* 0x000fe4000f8e00ff */
[----:B------:R-:W-:-:S03]  /*1700*/  IMAD.U32 R3, RZ, RZ, UR42 ;  /* 0x0000002aff037e24 */ /* 0x000fc6000f8e00ff */
[----:B------:R-:W-:Y:S01]  /*1710*/  SHF.L.U32 R0, R0, 0x1f, RZ ;  /* 0x0000001f00007819 */ /* 0x000fe200000006ff */
[----:B0-----:R-:W-:-:S06]  /*1720*/  ULEA UR4, UR5, UR4, 0x18 ;  /* 0x0000000405047291 */ /* 0x001fcc000f8ec03f */
[----:B------:R-:W-:-:S04]  /*1730*/  IMAD.U32 R6, RZ, RZ, UR4 ;  /* 0x00000004ff067e24 */ /* 0x000fc8000f8e00ff */
[----:B------:R-:W-:-:S04]  /*1740*/  IMAD R3, R3, 0x8, R6 ;  /* 0x0000000803037824 */ /* 0x000fc800078e0206 */
[----:B------:R0:W1:Y:S01]  /*1750*/  SYNCS.PHASECHK.TRANS64.TRYWAIT P1, [R3+URZ], R0 ;  /* 0x00000000030075a7 */ /* 0x000062000802017f */
[----:B------:R-:W-:Y:S05]  /*1760*/  @!P0 BRA `(.L_x_19) ;  /* 0x0000000000048947 */ /* 0x000fea0003800000 */
[----:B------:R-:W-:Y:S01]  /*1770*/  BPT.TRAP 0x1 ;  /* 0x000000040000795c */ /* 0x000fe20000300000 */
.L_x_19:
[----:B------:R-:W-:-:S05]  /*1780*/  IMAD.U32 R4, RZ, RZ, UR44 ;  /* 0x0000002cff047e24 */ /* 0x000fca000f8e00ff */
[----:B------:R-:W-:Y:S01]  /*1790*/  ISETP.GE.AND P2, PT, R4, 0x1, PT ;  /* 0x000000010400780c */ /* 0x000fe20003f46270 */
[----:B-1----:R-:W-:-:S12]  /*17a0*/  @P1 BRA `(.L_x_20) ;  /* 0x0000000000081947 */ /* 0x002fd80003800000 */
[----:B------:R-:W1:Y:S02]  /*17b0*/  SYNCS.PHASECHK.TRANS64.TRYWAIT P1, [R3+URZ], R0 ;  /* 0x00000000030075a7 */ /* 0x000e64000802017f */
[----:B-1----:R-:W-:Y:S05]  /*17c0*/  @!P1 BRA `(.L_x_21) ;  /* 0x0000008400c89947 */ /* 0x002fea0003800000 */
.L_x_20:
[----:B------:R-:W-:Y:S05]  /*17d0*/  WARPSYNC.ALL ;  /* 0x0000000000007948 */ /* 0x000fea0003800000 */
[----:B------:R-:W-:Y:S01]  /*17e0*/  R2UR UR4, R6 ;  /* 0x00000000060472ca */ /* 0x000fe200000e0000 */
[----:B------:R-:W-:Y:S01]  /*17f0*/  ULEA UR8, UR42, UR45, 0xd ;  /* 0x0000002d2a087291 */ /* 0x000fe2000f8e683f */
[----:B------:R-:W-:Y:S01]  /*1800*/  WARPGROUP.ARRIVE ;  /* 0x00000000000079c5 */ /* 0x000fe20000000000 */
[----:B------:R-:W-:Y:S01]  /*1810*/  UMOV UR9, 0x40000040 ;  /* 0x4000004000097882 */ /* 0x000fe20000000000 */
[----:B------:R-:W-:Y:S01]  /*1820*/  UMOV UR11, 0x40000040 ;  /* 0x40000040000b7882 */ /* 0x000fe20000000000 */
[----:B------:R-:W-:Y:S01]  /*1830*/  UIADD3 UR12, UR8, 0x400, URZ ;  /* 0x00000400080c7890 */ /* 0x000fe2000fffe03f */
[----:B------:R-:W-:Y:S01]  /*1840*/  UMOV UR15, UR11 ;  /* 0x0000000b000f7c82 */ /* 0x000fe20008000000 */
[----:B------:R-:W-:Y:S01]  /*1850*/  UMOV UR13, 0x40000040 ;  /* 0x40000040000d7882 */ /* 0x000fe20000000000 */
[----:B------:R-:W-:-:S05]  /*1860*/  UIADD3 UR5, UR8, 0x402, URZ ;  /* 0x0000040208057890 */ /* 0x000fca000fffe03f */
[----:B------:R-:W-:-:S04]  /*1870*/  UIADD3 UR4, UR4, 0x60100, URZ ;  /* 0x0006010004047890 */ /* 0x000fc8000fffe03f */
[----:B------:R-:W-:-:S04]  /*1880*/  USHF.R.U32.HI UR4, URZ, 0x4, UR4 ;  /* 0x000000043f047899 */ /* 0x000fc80008011604 */
[----:B------:R-:W-:-:S04]  /*1890*/  ULOP3.LUT UR4, UR4, 0x3fff, URZ, 0xc0, !UPT ;  /* 0x00003fff04047892 */ /* 0x000fc8000f8ec03f */
[----:B------:R-:W-:-:S04]  /*18a0*/  ULOP3.LUT UR4, UR4, 0x10000, URZ, 0xfc, !UPT ;  /* 0x0001000004047892 */ /* 0x000fc8000f8efc3f */
[----:B------:R-:W-:-:S07]  /*18b0*/  ULEA UR6, UR42, UR4, 0xb ;  /* 0x000000042a067291 */ /* 0x000fce000f8e583f */
[----:B------:R-:W-:Y:S02]  /*18c0*/  UMOV UR10, UR6 ;  /* 0x00000006000a7c82 */ /* 0x000fe40008000000 */
[----:B------:R-:W-:Y:S01]  /*18d0*/  HGMMA.64x64x8.F32.TF32 R56, gdesc[UR8], RZ, !UPT, gsb0 ;  /* 0x04e00000083879f0 */ /* 0x000fe2000c0028ff */
[----:B------:R-:W-:Y:S01]  /*18e0*/  UMOV UR14, UR10 ;  /* 0x0000000a000e7c82 */ /* 0x000fe20008000000 */
[----:B------:R-:W-:Y:S01]  /*18f0*/  UIADD3 UR10, UR6, 0x606, URZ ;  /* 0x00000606060a7890 */ /* 0x000fe2000fffe03f */
[----:B------:R-:W-:Y:S01]  /*1900*/  UMOV UR9, 0x40000040 ;  /* 0x4000004000097882 */ /* 0x000fe20000000000 */
[----:B------:R-:W-:Y:S01]  /*1910*/  UMOV UR11, 0x40000040 ;  /* 0x40000040000b7882 */ /* 0x000fe20000000000 */
[----:B------:R-:W-:Y:S02]  /*1920*/  WARPGROUP.DEPBAR.LE gsb0, 0x0 ;  /* 0x00008000000079c5 */ /* 0x000fe40000010000 */
[----:B------:R-:W-:-:S06]  /*1930*/  WARPGROUP.ARRIVE ;  /* 0x00000000000079c5 */ /* 0x000fcc0000000000 */
[----:B------:R-:W-:Y:S01]  /*1940*/  HGMMA.64x64x8.F32.TF32 R24, gdesc[UR12], RZ, !UPT, gsb0 ;  /* 0x04e000000c1879f0 */ /* 0x000fe2000c0028ff */
[----:B------:R-:W-:Y:S02]  /*1950*/  UIADD3 UR12, UR8, 0x2, URZ ;  /* 0x00000002080c7890 */ /* 0x000fe4000fffe03f */
[----:B------:R-:W-:Y:S01]  /*1960*/  UIADD3 UR14, UR6, 0x2, URZ ;  /* 0x00000002060e7890 */ /* 0x000fe2000fffe03f */
[----:B------:R-:W-:Y:S01]  /*1970*/  UMOV UR13, 0x40000040 ;  /* 0x40000040000d7882 */ /* 0x000fe20000000000 */
[----:B------:R-:W-:Y:S01]  /*1980*/  UMOV UR15, 0x40000040 ;  /* 0x40000040000f7882 */ /* 0x000fe20000000000 */
[----:B------:R-:W-:Y:S02]  /*1990*/  WARPGROUP.DEPBAR.LE gsb0, 0x0 ;  /* 0x00008000000079c5 */ /* 0x000fe40000010000 */
[----:B------:R-:W-:-:S06]  /*19a0*/  WARPGROUP.ARRIVE ;  /* 0x00000000000079c5 */ /* 0x000fcc0000000000 */
[----:B------:R-:W-:Y:S01]  /*19b0*/  HGMMA.64x64x8.F32.TF32 R56, gdesc[UR12], R56, gsb0 ;  /* 0x04e000000c3879f0 */ /* 0x000fe20008002838 */
[----:B------:R-:W-:Y:S01]  /*19c0*/  UMOV UR12, UR5 ;  /* 0x00000005000c7c82 */ /* 0x000fe20008000000 */
[----:B------:R-:W-:Y:S01]  /*19d0*/  UMOV UR13, 0x40000040 ;  /* 0x40000040000d7882 */ /* 0x000fe20000000000 */
[----:B------:R-:W-:Y:S01]  /*19e0*/  UIADD3 UR5, UR8, 0x404, URZ ;  /* 0x0000040408057890 */ /* 0x000fe2000fffe03f */
[----:B------:R-:W-:Y:S02]  /*19f0*/  WARPGROUP.DEPBAR.LE gsb0, 0x0 ;  /* 0x00008000000079c5 */ /* 0x000fe40000010000 */
[----:B------:R-:W-:-:S06]  /*1a00*/  WARPGROUP.ARRIVE ;  /* 0x00000000000079c5 */ /* 0x000fcc0000000000 */
[----:B------:R-:W-:Y:S01]  /*1a10*/  HGMMA.64x64x8.F32.TF32 R24, gdesc[UR12], R24, gsb0 ;  /* 0x04e000000c1879f0 */ /* 0x000fe20008002818 */
        /* <DEDUP_REMOVED lines=160> */
[----:B------:R-:W-:Y:S01]  /*2420*/  UIADD3 UR6, UR8, 0x1c06, URZ ;  /* 0x00001c0608067890 */ /* 0x000fe2000fffe03f */
[----:B------:R-:W-:Y:S02]  /*2430*/  WARPGROUP.DEPBAR.LE gsb0, 0x0 ;  /* 0x00008000000079c5 */ /* 0x000fe40000010000 */
[----:B------:R-:W-:-:S06]  /*2440*/  WARPGROUP.ARRIVE ;  /* 0x00000000000079c5 */ /* 0x000fcc0000000000 */
[----:B------:R-:W-:Y:S01]  /*2450*/  HGMMA.64x64x8.F32.TF32 R56, gdesc[UR12], R56, gsb0 ;  /* 0x04e000000c3879f0 */ /* 0x000fe20008002838 */
[----:B------:R-:W-:Y:S01]  /*2460*/  UMOV UR12, UR5 ;  /* 0x00000005000c7c82 */ /* 0x000fe20008000000 */
[----:B------:R-:W-:Y:S01]  /*2470*/  UMOV UR13, 0x40000040 ;  /* 0x40000040000d7882 */ /* 0x000fe20000000000 */
[----:B------:R-:W-:-:S07]  /*2480*/  UIADD3 UR5, UR8, 0x1806, URZ ;  /* 0x0000180608057890 */ /* 0x000fce000fffe03f */
[----:B------:R-:W-:Y:S01]  /*2490*/  UMOV UR8, UR5 ;  /* 0x0000000500087c82 */ /* 0x000fe20008000000 */
[----:B------:R-:W-:Y:S02]  /*24a0*/  WARPGROUP.DEPBAR.LE gsb0, 0x0 ;  /* 0x00008000000079c5 */ /* 0x000fe40000010000 */
[----:B------:R-:W-:-:S06]  /*24b0*/  WARPGROUP.ARRIVE ;  /* 0x00000000000079c5 */ /* 0x000fcc0000000000 */
[----:B------:R-:W-:Y:S03]  /*24c0*/  HGMMA.64x64x8.F32.TF32 R24, gdesc[UR12], R24, gsb0 ;  /* 0x04e000000c1879f0 */ /* 0x000fe60008002818 */
[----:B------:R-:W-:Y:S02]  /*24d0*/  WARPGROUP.DEPBAR.LE gsb0, 0x0 ;  /* 0x00008000000079c5 */ /* 0x000fe40000010000 */
[----:B------:R-:W-:-:S06]  /*24e0*/  WARPGROUP.ARRIVE ;  /* 0x00000000000079c5 */ /* 0x000fcc0000000000 */
[----:B------:R-:W-:Y:S01]  /*24f0*/  HGMMA.64x64x8.F32.TF32 R56, gdesc[UR8], R56, gsb0 ;  /* 0x04e00000083879f0 */ /* 0x000fe20008002838 */
[----:B------:R-:W-:Y:S01]  /*2500*/  UMOV UR8, UR6 ;  /* 0x0000000600087c82 */ /* 0x000fe20008000000 */
[----:B------:R-:W-:Y:S01]  /*2510*/  UMOV UR9, 0x40000040 ;  /* 0x4000004000097882 */ /* 0x000fe20000000000 */
[----:B------:R-:W-:Y:S02]  /*2520*/  WARPGROUP.DEPBAR.LE gsb0, 0x0 ;  /* 0x00008000000079c5 */ /* 0x000fe40000010000 */
[----:B------:R-:W-:-:S06]  /*2530*/  WARPGROUP.ARRIVE ;  /* 0x00000000000079c5 */ /* 0x000fcc0000000000 */
[----:B------:R-:W-:Y:S03]  /*2540*/  HGMMA.64x64x8.F32.TF32 R24, gdesc[UR8], R24, gsb0 ;  /* 0x04e00000081879f0 */ /* 0x000fe60008002818 */
[----:B------:R-:W-:Y:S02]  /*2550*/  WARPGROUP.DEPBAR.LE gsb0, 0x0 ;  /* 0x00008000000079c5 */ /* 0x000fe40000010000 */
[----:B------:R-:W-:Y:S05]  /*2560*/  @!P2 BRA `(.L_x_22) ;  /* 0x0000000c00f8a947 */ /* 0x000fea0003800000 */
[----:B------:R-:W-:Y:S01]  /*2570*/  UIADD3 UR5, UR42, 0x1, URZ ;  /* 0x000000012a057890 */ /* 0x000fe2000fffe03f */
[----:B01----:R-:W-:Y:S02]  /*2580*/  IMAD.U32 R0, RZ, RZ, UR44 ;  /* 0x0000002cff007e24 */ /* 0x003fe4000f8e00ff */
[----:B------:R-:W-:Y:S01]  /*2590*/  IMAD.U32 R3, RZ, RZ, UR42 ;  /* 0x0000002aff037e24 */ /* 0x000fe2000f8e00ff */
[----:B------:R-:W-:-:S04]  /*25a0*/  UISETP.NE.AND UP0, UPT, UR5, 0x3, UPT ;  /* 0x000000030500788c */ /* 0x000fc8000bf05270 */
[----:B------:R-:W-:Y:S02]  /*25b0*/  USEL UR6, URZ, 0x1, UP0 ;  /* 0x000000013f067887 */ /* 0x000fe40008000000 */
[----:B------:R-:W-:Y:S02]  /*25c0*/  USEL UR5, UR5, URZ, UP0 ;  /* 0x0000003f05057287 */ /* 0x000fe40008000000 */
[----:B------:R-:W-:-:S06]  /*25d0*/  ULOP3.LUT UR6, UR36, UR6, URZ, 0x3c, !UPT ;  /* 0x0000000624067292 */ /* 0x000fcc000f8e3c3f */
[----:B------:R-:W-:-:S07]  /*25e0*/  IMAD.U32 R7, RZ, RZ, UR6 ;  /* 0x00000006ff077e24 */ /* 0x000fce000f8e00ff */
.L_x_29:
[----:B------:R-:W-:Y:S05]  /*25f0*/  @!P0 BRA `(.L_x_23) ;  /* 0x0000000000048947 */ /* 0x000fea0003800000 */
[----:B------:R-:W-:Y:S01]  /*2600*/  BPT.TRAP 0x1 ;  /* 0x000000040000795c */ /* 0x000fe20000300000 */
.L_x_23:
[----:B------:R-:W0:Y:S01]  /*2610*/  S2UR UR7, SR_CgaCtaId ;  /* 0x00000000000779c3 */ /* 0x000e220000008800 */
[----:B------:R-:W-:Y:S01]  /*2620*/  UMOV UR6, 0x400 ;  /* 0x0000040000067882 */ /* 0x000fe20000000000 */
[----:B------:R-:W-:Y:S01]  /*2630*/  IMAD.U32 R5, RZ, RZ, UR5 ;  /* 0x00000005ff057e24 */ /* 0x000fe2000f8e00ff */
[----:B------:R-:W-:Y:S01]  /*2640*/  SHF.L.U32 R4, R7, 0x1f, RZ ;  /* 0x0000001f07047819 */ /* 0x000fe200000006ff */
[----:B0-----:R-:W-:-:S06]  /*2650*/  ULEA UR6, UR7, UR6, 0x18 ;  /* 0x0000000607067291 */ /* 0x001fcc000f8ec03f */
[----:B------:R-:W-:-:S04]  /*2660*/  IMAD.U32 R6, RZ, RZ, UR6 ;  /* 0x00000006ff067e24 */ /* 0x000fc8000f8e00ff */
[----:B------:R-:W-:-:S04]  /*2670*/  IMAD R5, R5, 0x8, R6 ;  /* 0x0000000805057824 */ /* 0x000fc800078e0206 */
[----:B------:R0:W1:Y:S01]  /*2680*/  SYNCS.PHASECHK.TRANS64.TRYWAIT P1, [R5+URZ], R4 ;  /* 0x00000004050075a7 */ /* 0x000062000802017f */
[----:B------:R-:W-:Y:S05]  /*2690*/  @!P0 BRA `(.L_x_24) ;  /* 0x0000000000048947 */ /* 0x000fea0003800000 */
[----:B------:R-:W-:Y:S01]  /*26a0*/  BPT.TRAP 0x1 ;  /* 0x000000040000795c */ /* 0x000fe20000300000 */
.L_x_24:
[----:B-1----:R-:W-:Y:S05]  /*26b0*/  @P1 BRA `(.L_x_25) ;  /* 0x0000000000081947 */ /* 0x002fea0003800000 */
[----:B------:R-:W1:Y:S02]  /*26c0*/  SYNCS.PHASECHK.TRANS64.TRYWAIT P1, [R5+URZ], R4 ;  /* 0x00000004050075a7 */ /* 0x000e64000802017f */
[----:B-1----:R-:W-:Y:S05]  /*26d0*/  @!P1 BRA `(.L_x_26) ;  /* 0x0000007800189947 */ /* 0x002fea0003800000 */
.L_x_25:
[----:B------:R-:W-:Y:S01]  /*26e0*/  ULEA UR8, UR5, UR4, 0xb ;  /* 0x0000000405087291 */ /* 0x000fe2000f8e583f */
[----:B------:R-:W-:Y:S01]  /*26f0*/  WARPGROUP.ARRIVE ;  /* 0x00000000000079c5 */ /* 0x000fe20000000000 */
[----:B------:R-:W-:Y:S01]  /*2700*/  ULEA UR6, UR5, UR45, 0xd ;  /* 0x0000002d05067291 */ /* 0x000fe2000f8e683f */
[----:B------:R-:W-:Y:S01]  /*2710*/  UMOV UR15, 0x40000040 ;  /* 0x40000040000f7882 */ /* 0x000fe20000000000 */
[----:B------:R-:W-:Y:S02]  /*2720*/  UMOV UR13, 0x40000040 ;  /* 0x40000040000d7882 */ /* 0x000fe40000000000 */
[----:B------:R-:W-:Y:S01]  /*2730*/  UIADD3 UR7, UR6, 0x400, URZ ;  /* 0x0000040006077890 */ /* 0x000fe2000fffe03f */
[----:B------:R-:W-:Y:S02]  /*2740*/  UMOV UR14, UR8 ;  /* 0x00000008000e7c82 */ /* 0x000fe40008000000 */
[----:B------:R-:W-:Y:S01]  /*2750*/  UMOV UR12, UR6 ;  /* 0x00000006000c7c82 */ /* 0x000fe20008000000 */
[----:B------:R-:W-:Y:S01]  /*2760*/  UIADD3 UR10, UR8, 0x606, URZ ;  /* 0x00000606080a7890 */ /* 0x000fe2000fffe03f */
[----:B------:R-:W-:Y:S01]  /*2770*/  HGMMA.64x64x8.F32.TF32 R56, gdesc[UR12], R56, gsb0 ;  /* 0x04e000000c3879f0 */ /* 0x000fe20008002838 */
[----:B------:R-:W-:Y:S01]  /*2780*/  UMOV UR13, 0x40000040 ;  /* 0x40000040000d7882 */ /* 0x000fe20000000000 */
[----:B------:R-:W-:Y:S01]  /*2790*/  UMOV UR12, UR7 ;  /* 0x00000007000c7c82 */ /* 0x000fe20008000000 */
[----:B------:R-:W-:Y:S01]  /*27a0*/  UIADD3 UR7, UR6, 0x402, URZ ;  /* 0x0000040206077890 */ /* 0x000fe2000fffe03f */
[----:B------:R-:W-:Y:S01]  /*27b0*/  UMOV UR11, 0x40000040 ;  /* 0x40000040000b7882 */ /* 0x000fe20000000000 */
[----:B------:R-:W-:Y:S01]  /*27c0*/  UMOV UR9, 0x40000040 ;  /* 0x4000004000097882 */ /* 0x000fe20000000000 */
[----:B------:R-:W-:-:S02]  /*27d0*/  WARPGROUP.DEPBAR.LE gsb0, 0x0 ;  /* 0x00008000000079c5 */ /* 0x000fc40000010000 */
        /* <DEDUP_REMOVED lines=175> */
[----:B------:R-:W-:Y:S02]  /*32d0*/  UIADD3 UR8, UR6, 0x1806, URZ ;  /* 0x0000180606087890 */ /* 0x000fe4000fffe03f */
[----:B------:R-:W-:Y:S01]  /*32e0*/  UIADD3 UR6, UR6, 0x1c06, URZ ;  /* 0x00001c0606067890 */ /* 0x000fe2000fffe03f */
        /* <DEDUP_REMOVED lines=18> */
[----:B------:R-:W-:Y:S01]  /*3410*/  BPT.TRAP 0x1 ;  /* 0x000000040000795c */ /* 0x000fe20000300000 */
.L_x_27:
[----:B------:R-:W-:-:S13]  /*3420*/  ISETP.NE.AND P1, PT, R22, RZ, PT ;  /* 0x000000ff1600720c */ /* 0x000fda0003f25270 */
[----:B01----:R-:W-:-:S04]  /*3430*/  @P1 IMAD R4, R3, 0x8, R6 ;  /* 0x0000000803041824 */ /* 0x003fc800078e0206 */
[----:B------:R-:W-:-:S05]  /*3440*/  @P1 VIADD R4, R4, 0x18 ;  /* 0x0000001804041836 */ /* 0x000fca0000000000 */
[----:B------:R-:W-:-:S04]  /*3450*/  @P1 PRMT R4, R19, 0x654, R4 ;  /* 0x0000065413041816 */ /* 0x000fc80000000004 */
[----:B------:R0:W-:Y:S01]  /*3460*/  @P1 SYNCS.ARRIVE.TRANS64.RED.A1T0 RZ, [R4+URZ], RZ ;  /* 0x000000ff04ff19a7 */ /* 0x0001e2000810043f */
[----:B------:R-:W-:-:S13]  /*3470*/  ISETP.GT.U32.AND P1, PT, R18, 0x1, PT ;  /* 0x000000011200780c */ /* 0x000fda0003f24070 */
[----:B0-----:R-:W-:Y:S05]  /*3480*/  @P1 BRA `(.L_x_28) ;  /* 0x0000000000041947 */ /* 0x001fea0003800000 */
[----:B------:R-:W-:Y:S01]  /*3490*/  BPT.TRAP 0x1 ;  /* 0x000000040000795c */ /* 0x000fe20000300000 */
.L_x_28:
[----:B------:R-:W-:Y:S01]  /*34a0*/  UIADD3 UR5, UR5, 0x1, URZ ;  /* 0x0000000105057890 */ /* 0x000fe2000fffe03f */
[C---:B------:R-:W-:Y:S01]  /*34b0*/  ISETP.GT.AND P2, PT, R0.reuse, 0x1, PT ;  /* 0x000000010000780c */ /* 0x040fe20003f44270 */
[----:B------:R-:W-:Y:S02]  /*34c0*/  VIADD R3, R3, 0x1 ;  /* 0x0000000103037836 */ /* 0x000fe40000000000 */
[----:B------:R-:W-:Y:S01]  /*34d0*/  UISETP.NE.AND UP0, UPT, UR5, 0x3, UPT ;  /* 0x000000030500788c */ /* 0x000fe2000bf05270 */
[----:B------:R-:W-:Y:S02]  /*34e0*/  VIADD R0, R0, 0xffffffff ;  /* 0xffffffff00007836 */ /* 0x000fe40000000000 */
[C---:B------:R-:W-:Y:S01]  /*34f0*/  ISETP.NE.AND P1, PT, R3.reuse, 0x3, PT ;  /* 0x000000030300780c */ /* 0x040fe20003f25270 */
[----:B------:R-:W-:Y:S02]  /*3500*/  USEL UR6, URZ, 0x1, UP0 ;  /* 0x000000013f067887 */ /* 0x000fe40008000000 */
[----:B------:R-:W-:Y:S01]  /*3510*/  USEL UR5, UR5, URZ, UP0 ;  /* 0x0000003f05057287 */ /* 0x000fe20008000000 */
[----:B------:R-:W-:-:S03]  /*3520*/  SEL R3, R3, RZ, P1 ;  /* 0x000000ff03037207 */ /* 0x000fc60000800000 */
[----:B------:R-:W-:Y:S01]  /*3530*/  LOP3.LUT R7, R7, UR6, RZ, 0x3c, !PT ;  /* 0x0000000607077c12 */ /* 0x000fe2000f8e3cff */
[----:B------:R-:W-:Y:S07]  /*3540*/  @P2 BRA `(.L_x_29) ;  /* 0xfffffff000282947 */ /* 0x000fee000383ffff */
.L_x_22:
[----:B01----:R-:W0:Y:S02]  /*3550*/  LDC R0, c[0x0][0x28c] ;  /* 0x0000a300ff007b82 */ /* 0x003e240000000800 */
[----:B0-----:R-:W-:-:S13]  /*3560*/  ISETP.GE.AND P1, PT, R0, 0x1, PT ;  /* 0x000000010000780c */ /* 0x001fda0003f26270 */
[----:B------:R-:W-:Y:S05]  /*3570*/  @!P1 BRA `(.L_x_30) ;  /* 0x0000000000449947 */ /* 0x000fea0003800000 */
[----:B------:R-:W-:Y:S05]  /*3580*/  @!P0 BRA `(.L_x_31) ;  /* 0x0000000000048947 */ /* 0x000fea0003800000 */
[----:B------:R-:W-:Y:S01]  /*3590*/  BPT.TRAP 0x1 ;  /* 0x000000040000795c */ /* 0x000fe20000300000 */
.L_x_31:
[----:B------:R-:W-:-:S13]  /*35a0*/  ISETP.NE.AND P0, PT, R22, RZ, PT ;  /* 0x000000ff1600720c */ /* 0x000fda0003f05270 */
[----:B------:R-:W-:-:S05]  /*35b0*/  VOTEU.ANY UP0, P0 ;  /* 0x00000000003f7886 */ /* 0x000fca0000000100 */
[----:B------:R-:W-:-:S06]  /*35c0*/  @UP0 UIADD3 UR4, UR44, UR42, URZ ;  /* 0x0000002a2c040290 */ /* 0x000fcc000fffe03f */
[----:B------:R-:W-:Y:S02]  /*35d0*/  IMAD.U32 R4, RZ, RZ, UR4 ;  /* 0x00000004ff047e24 */ /* 0x000fe4000f8e00ff */
[----:B------:R-:W-:Y:S02]  /*35e0*/  IMAD.U32 R3, RZ, RZ, UR4 ;  /* 0x00000004ff037e24 */ /* 0x000fe4000f8e00ff */
[----:B------:R-:W-:-:S05]  /*35f0*/  @P0 IMAD.WIDE.U32 R4, R4, -0x55555555, RZ ;  /* 0xaaaaaaab04040825 */ /* 0x000fca00078e00ff */
[----:B------:R-:W-:-:S05]  /*3600*/  @P0 SHF.R.U32.HI R0, RZ, 0x1, R5 ;  /* 0x00000001ff000819 */ /* 0x000fca0000011605 */
[----:B------:R-:W-:-:S04]  /*3610*/  @P0 IMAD R0, R0, -0x3, R3 ;  /* 0xfffffffd00000824 */ /* 0x000fc800078e0203 */
[----:B------:R-:W-:-:S04]  /*3620*/  @P0 IMAD R0, R0, 0x8, R6 ;  /* 0x0000000800000824 */ /* 0x000fc800078e0206 */
[----:B------:R-:W-:-:S05]  /*3630*/  @P0 VIADD R0, R0, 0x18 ;  /* 0x0000001800000836 */ /* 0x000fca0000000000 */
[----:B------:R-:W-:-:S04]  /*3640*/  @P0 PRMT R0, R19, 0x654, R0 ;  /* 0x0000065413000816 */ /* 0x000fc80000000000 */
[----:B------:R0:W-:Y:S01]  /*3650*/  @P0 SYNCS.ARRIVE.TRANS64.RED.A1T0 RZ, [R0+URZ], RZ ;  /* 0x000000ff00ff09a7 */ /* 0x0001e2000810043f */
[----:B------:R-:W-:-:S13]  /*3660*/  ISETP.GT.U32.AND P0, PT, R18, 0x1, PT ;  /* 0x000000011200780c */ /* 0x000fda0003f04070 */
[----:B0-----:R-:W-:Y:S05]  /*3670*/  @P0 BRA `(.L_x_30) ;  /* 0x0000000000040947 */ /* 0x001fea0003800000 */
[----:B------:R-:W-:Y:S01]  /*3680*/  BPT.TRAP 0x1 ;  /* 0x000000040000795c */ /* 0x000fe20000300000 */
.L_x_30:
[----:B------:R-:W-:Y:S01]  /*3690*/  IMAD.SHL.U32 R103, R103, 0x40, RZ ;  /* 0x0000004067677824 */ /* 0x000fe200078e00ff */
[----:B------:R-:W-:Y:S01]  /*36a0*/  UIADD3 UR42, UR43, UR42, URZ ;  /* 0x0000002a2b2a7290 */ /* 0x000fe2000fffe03f */
[----:B------:R-:W-:Y:S01]  /*36b0*/  SHF.R.S32.HI R9, RZ, 0x1f, R23 ;  /* 0x0000001fff097819 */ /* 0x000fe20000011417 */
[----:B------:R-:W-:Y:S01]  /*36c0*/  UISETP.GE.U32.AND UP1, UPT, UR43, 0x3, UPT ;  /* 0x000000032b00788c */ /* 0x000fe2000bf26070 */
[----:B------:R-:W-:Y:S01]  /*36d0*/  IMAD.SHL.U32 R3, R113, 0x100, RZ ;  /* 0x0000010071037824 */ /* 0x000fe200078e00ff */
[----:B------:R-:W-:Y:S01]  /*36e0*/  ULDC UR7, c[0x0][0x288] ;  /* 0x0000a20000077ab9 */ /* 0x000fe20000000800 */
[C---:B------:R-:W-:Y:S01]  /*36f0*/  LOP3.LUT R10, R103.reuse, 0x6, R98, 0xf8, !PT ;  /* 0x00000006670a7812 */ /* 0x040fe200078ef862 */
[----:B------:R-:W-:Y:S01]  /*3700*/  UISETP.GT.U32.AND UP0, UPT, UR42, 0x2, UPT ;  /* 0x000000022a00788c */ /* 0x000fe2000bf04070 */
[----:B------:R-:W-:Y:S01]  /*3710*/  ISETP.GE.AND P0, PT, R103, UR7, PT ;  /* 0x0000000767007c0c */ /* 0x000fe2000bf06270 */
[----:B------:R-:W-:Y:S01]  /*3720*/  ULDC.64 UR4, c[0x0][0x5d0] ;  /* 0x0001740000047ab9 */ /* 0x000fe20000000a00 */
[--C-:B------:R-:W-:Y:S01]  /*3730*/  SHF.R.S32.HI R11, RZ, 0x1f, R10.reuse ;  /* 0x0000001fff0b7819 */ /* 0x100fe2000001140a */
[----:B------:R-:W-:Y:S01]  /*3740*/  ULDC UR10, c[0x0][0x284] ;  /* 0x0000a100000a7ab9 */ /* 0x000fe20000000800 */
[----:B------:R-:W-:Y:S01]  /*3750*/  IMAD R0, R9, UR4, RZ ;  /* 0x0000000409007c24 */ /* 0x000fe2000f8e02ff */
[----:B------:R-:W-:Y:S01]  /*3760*/  UISETP.LT.U32.AND UP0, UPT, UR43, 0x3, UP0 ;  /* 0x000000032b00788c */ /* 0x000fe20008701070 */
[----:B------:R-:W-:Y:S01]  /*3770*/  ISETP.GE.OR P0, PT, R3, UR10, P0 ;  /* 0x0000000a03007c0c */ /* 0x000fe20008706670 */
[----:B------:R-:W-:Y:S01]  /*3780*/  IMAD.WIDE.U32 R4, R23, UR4, R10 ;  /* 0x0000000417047c25 */ /* 0x000fe2000f8e000a */
[----:B------:R-:W-:Y:S01]  /*3790*/  ULDC.64 UR8, c[0x0][0x5c8] ;  /* 0x0001720000087ab9 */ /* 0x000fe20000000a00 */
[----:B------:R-:W-:-:S02]  /*37a0*/  USEL UR6, URZ, 0x1, !UP0 ;  /* 0x000000013f067887 */ /* 0x000fc4000c000000 */
[----:B------:R-:W-:Y:S01]  /*37b0*/  IMAD R7, R23, UR5, R0 ;  /* 0x0000000517077c24 */ /* 0x000fe2000f8e0200 */
[----:B------:R-:W-:Y:S01]  /*37c0*/  @UP1 UIMAD.WIDE.U32 UR4, UR42, -0x55555555, URZ ;  /* 0xaaaaaaab2a0418a5 */ /* 0x000fe2000f8e003f */
[----:B------:R-:W-:Y:S01]  /*37d0*/  IMAD.WIDE R112, R113, 0x100, R88 ;  /* 0x0000010071707825 */ /* 0x000fe200078e0258 */
[----:B------:R-:W-:Y:S02]  /*37e0*/  ULOP3.LUT UR36, UR36, UR6, URZ, 0x3c, !UPT ;  /* 0x0000000624247292 */ /* 0x000fe4000f8e3c3f */
[----:B------:R-:W-:Y:S01]  /*37f0*/  @UP1 USHF.R.U32.HI UR4, URZ, 0x1, UR5 ;  /* 0x000000013f041899 */ /* 0x000fe20008011605 */
[----:B------:R-:W-:Y:S02]  /*3800*/  IMAD.IADD R5, R5, 0x1, R7 ;  /* 0x0000000105057824 */ /* 0x000fe400078e0207 */
[----:B------:R-:W-:Y:S01]  /*3810*/  IMAD R7, R113, UR8, RZ ;  /* 0x0000000871077c24 */ /* 0x000fe2000f8e02ff */
[----:B------:R-:W-:Y:S01]  /*3820*/  @UP1 ULOP3.LUT UR36, UR36, 0x1, UR4, 0x78, !UPT ;  /* 0x0000000124241892 */ /* 0x000fe2000f8e7804 */
[----:B------:R-:W-:-:S04]  /*3830*/  IMAD.WIDE.U32 R114, R112, UR8, R4 ;  /* 0x0000000870727c25 */ /* 0x000fc8000f8e0004 */
[----:B------:R-:W-:Y:S02]  /*3840*/  IMAD R7, R112, UR9, R7 ;  /* 0x0000000970077c24 */ /* 0x000fe4000f8e0207 */
[----:B------:R-:W-:Y:S01]  /*3850*/  IMAD.MOV.U32 R0, RZ, RZ, -0x1 ;  /* 0xffffffffff007424 */ /* 0x000fe200078e00ff */
[----:B------:R-:W-:Y:S06]  /*3860*/  @P0 BRA `(.L_x_32) ;  /* 0x0000004800240947 */ /* 0x000fec0003800000 */
[----:B-----5:R-:W-:Y:S01]  /*3870*/  FSETP.NEU.AND P1, PT, R91, RZ, PT ;  /* 0x000000ff5b00720b */ /* 0x020fe20003f2d000 */
[----:B------:R-:W-:Y:S01]  /*3880*/  IMAD.IADD R4, R97, 0x1, -R103 ;  /* 0x0000000161047824 */ /* 0x000fe200078e0a67 */
[----:B------:R-:W-:Y:S01]  /*3890*/  BSSY B0, `(.L_x_32) ;  /* 0x0000486000007945 */ /* 0x000fe20003800000 */
[----:B------:R-:W-:Y:S02]  /*38a0*/  IMAD.IADD R3, R102, 0x1, -R3 ;  /* 0x0000000166037824 */ /* 0x000fe400078e0a03 */
[----:B------:R-:W-:Y:S01]  /*38b0*/  IMAD.IADD R21, R115, 0x1, R7 ;  /* 0x0000000173157824 */ /* 0x000fe200078e0207 */
[----:B------:R-:W-:-:S04]  /*38c0*/  ISETP.GT.AND P6, PT, R4, RZ, PT ;  /* 0x000000ff0400720c */ /* 0x000fc80003fc4270 */
[----:B------:R-:W-:-:S03]  /*38d0*/  ISETP.GT.AND P0, PT, R3, RZ, P6 ;  /* 0x000000ff0300720c */ /* 0x000fc60003704270 */
[----:B------:R-:W-:Y:S10]  /*38e0*/  @!P1 BRA `(.L_x_33) ;  /* 0x00000030008c9947 */ /* 0x000ff40003800000 */
[----:B------:R-:W0:Y:S01]  /*38f0*/  LDC.64 R14, c[0x0][0x5b8] ;  /* 0x00016e00ff0e7b82 */ /* 0x000e220000000a00 */
[----:B------:R-:W-:-:S07]  /*3900*/  ULDC.64 UR4, c[0x0][0x5c0] ;  /* 0x0001700000047ab9 */ /* 0x000fce0000000a00 */
[----:B------:R-:W1:Y:S08]  /*3910*/  LDC.64 R108, c[0x0][0x5b0] ;  /* 0x00016c00ff6c7b82 */ /* 0x000e700000000a00 */
[----:B------:R-:W2:Y:S01]  /*3920*/  LDC.64 R12, c[0x0][0x5a8] ;  /* 0x00016a00ff0c7b82 */ /* 0x000ea20000000a00 */
[-C--:B0-----:R-:W-:Y:S02]  /*3930*/  IMAD R6, R9, R14.reuse, RZ ;  /* 0x0000000e09067224 */ /* 0x081fe400078e02ff */
[----:B------:R-:W-:-:S04]  /*3940*/  IMAD.WIDE.U32 R106, R23, R14, R10 ;  /* 0x0000000e176a7225 */ /* 0x000fc800078e000a */
[----:B------:R-:W-:Y:S02]  /*3950*/  IMAD R125, R23, R15, R6 ;  /* 0x0000000f177d7224 */ /* 0x000fe400078e0206 */
[-C--:B-1----:R-:W-:Y:S02]  /*3960*/  IMAD R5, R113, R108.reuse, RZ ;  /* 0x0000006c71057224 */ /* 0x082fe400078e02ff */
[----:B------:R-:W-:Y:S02]  /*3970*/  IMAD.IADD R105, R107, 0x1, R125 ;  /* 0x000000016b697824 */ /* 0x000fe400078e027d */
[----:B------:R-:W-:Y:S02]  /*3980*/  IMAD.MOV.U32 R104, RZ, RZ, R106 ;  /* 0x000000ffff687224 */ /* 0x000fe400078e006a */
[C---:B------:R-:W-:Y:S02]  /*3990*/  IMAD R103, R112.reuse, R109, R5 ;  /* 0x0000006d70677224 */ /* 0x040fe400078e0205 */
[----:B------:R-:W-:-:S04]  /*39a0*/  IMAD.WIDE.U32 R6, R112, R108, R104 ;  /* 0x0000006c70067225 */ /* 0x000fc800078e0068 */
[----:B------:R-:W-:Y:S01]  /*39b0*/  IMAD.IADD R5, R7, 0x1, R103 ;  /* 0x0000000107057824 */ /* 0x000fe200078e0267 */
[----:B--2---:R-:W-:-:S04]  /*39c0*/  LEA R8, P1, R6, R12, 0x2 ;  /* 0x0000000c06087211 */ /* 0x004fc800078210ff */
[----:B------:R-:W-:-:S05]  /*39d0*/  LEA.HI.X R9, R6, R13, R5, 0x2, P1 ;  /* 0x0000000d06097211 */ /* 0x000fca00008f1405 */
[----:B------:R-:W2:Y:S01]  /*39e0*/  @P0 LDG.E.LTC128B R5, desc[UR40][R8.64] ;  /* 0x0000002808050981 */ /* 0x000ea2000c1e1920 */
[----:B------:R-:W-:Y:S01]  /*39f0*/  LEA R20, P1, R114, UR4, 0x2 ;  /* 0x0000000472147c11 */ /* 0x000fe2000f8210ff */
[-C--:B------:R-:W-:Y:S01]  /*3a00*/  IMAD.WIDE.U32 R6, R112, R108.reuse, R10 ;  /* 0x0000006c70067225 */ /* 0x080fe200078e000a */
[----:B------:R-:W-:Y:S01]  /*3a10*/  ISETP.GT.AND P4, PT, R4, 0x1, PT ;  /* 0x000000010400780c */ /* 0x000fe20003f84270 */
[----:B------:R-:W-:Y:S01]  /*3a20*/  BSSY B1, `(.L_x_34) ;  /* 0x0000013000017945 */ /* 0x000fe20003800000 */
[----:B------:R-:W-:Y:S01]  /*3a30*/  LEA.HI.X R21, R114, UR5, R21, 0x2, P1 ;  /* 0x0000000572157c11 */ /* 0x000fe200088f1415 */
[----:B------:R-:W-:Y:S01]  /*3a40*/  IMAD.IADD R7, R103, 0x1, R7 ;  /* 0x0000000167077824 */ /* 0x000fe200078e0207 */
[----:B------:R-:W-:Y:S01]  /*3a50*/  ISETP.GT.AND P1, PT, R3, RZ, P4 ;  /* 0x000000ff0300720c */ /* 0x000fe20002724270 */
[C---:B------:R-:W-:Y:S01]  /*3a60*/  IMAD.SHL.U32 R114, R108.reuse, 0x8, RZ ;  /* 0x000000086c727824 */ /* 0x040fe200078e00ff */
[----:B------:R-:W-:Y:S02]  /*3a70*/  SHF.L.U64.HI R115, R108, 0x3, R109 ;  /* 0x000000036c737819 */ /* 0x000fe4000001026d */
[----:B------:R-:W-:Y:S01]  /*3a80*/  P2R R119, PR, RZ, 0x10 ;  /* 0x00000010ff777803 */ /* 0x000fe20000000000 */
[----:B------:R-:W-:Y:S01]  /*3a90*/  IMAD.WIDE.U32 R116, R112, R108, R114 ;  /* 0x0000006c70747225 */ /* 0x000fe200078e0072 */
[----:B--2---:R-:W-:-:S05]  /*3aa0*/  LOP3.LUT R110, R5, 0xffffe000, RZ, 0xc0, !PT ;  /* 0xffffe000056e7812 */ /* 0x004fca00078ec0ff */
[----:B------:R-:W-:Y:S01]  /*3ab0*/  FMUL R15, R110, R91 ;  /* 0x0000005b6e0f7220 */ /* 0x000fe20000400000 */
[----:B------:R-:W-:-:S04]  /*3ac0*/  IMAD.WIDE.U32 R110, R23, R14, R6 ;  /* 0x0000000e176e7225 */ /* 0x000fc800078e0006 */
[----:B------:R-:W-:Y:S01]  /*3ad0*/  FFMA R15, R56, R90, R15 ;  /* 0x0000005a380f7223 */ /* 0x000fe2000000000f */
[----:B------:R-:W-:Y:S01]  /*3ae0*/  IMAD.IADD R7, R125, 0x1, R111 ;  /* 0x000000017d077824 */ /* 0x000fe200078e026f */
[----:B------:R-:W-:-:S03]  /*3af0*/  LEA R6, P2, R110, R12, 0x2 ;  /* 0x0000000c6e067211 */ /* 0x000fc600078410ff */
[----:B------:R-:W-:Y:S02]  /*3b00*/  F2FP.TF32.F32.PACK_B R15, R15 ;  /* 0x0000000fff0f723e */ /* 0x000fe400024050ff */
[----:B------:R-:W-:-:S03]  /*3b10*/  LEA.HI.X R7, R110, R13, R7, 0x2, P2 ;  /* 0x0000000d6e077211 */ /* 0x000fc600010f1407 */
[----:B------:R0:W-:Y:S01]  /*3b20*/  @P0 STG.E desc[UR40][R20.64], R15 ;  /* 0x0000000f14000986 */ /* 0x0001e2000c101928 */
[----:B------:R-:W-:Y:S05]  /*3b30*/  @!P1 BRA `(.L_x_35) ;  /* 0x0000000000049947 */ /* 0x000fea0003800000 */
[----:B------:R1:W5:Y:S02]  /*3b40*/  LDG.E.LTC128B R5, desc[UR40][R6.64+0x4] ;  /* 0x0000042806057981 */ /* 0x000364000c1e1920 */
.L_x_35:
[----:B------:R-:W-:Y:S05]  /*3b50*/  BSYNC B1 ;  /* 0x0000000000017941 */ /* 0x000fea0003800000 */
.L_x_34:
[----:B-----5:R-:W-:Y:S01]  /*3b60*/  LOP3.LUT R8, R5, 0xffffe000, RZ, 0xc0, !PT ;  /* 0xffffe00005087812 */ /* 0x020fe200078ec0ff */
[----:B0-----:R-:W-:Y:S01]  /*3b70*/  IMAD.IADD R15, R103, 0x1, R117 ;  /* 0x00000001670f7824 */ /* 0x001fe200078e0275 */
[----:B------:R-:W-:Y:S01]  /*3b80*/  IADD3 R9, P2, R106, R116, RZ ;  /* 0x000000746a097210 */ /* 0x000fe20007f5e0ff */
[----:B------:R-:W-:Y:S01]  /*3b90*/  IMAD.MOV.U32 R103, RZ, RZ, R5 ;  /* 0x000000ffff677224 */ /* 0x000fe200078e0005 */
[----:B------:R-:W-:Y:S01]  /*3ba0*/  ISETP.GT.AND P0, PT, R3, 0x8, P6 ;  /* 0x000000080300780c */ /* 0x000fe20003704270 */
[----:B------:R-:W-:Y:S02]  /*3bb0*/  FMUL R8, R8, R91 ;  /* 0x0000005b08087220 */ /* 0x000fe40000400000 */
[----:B------:R-:W-:Y:S02]  /*3bc0*/  IMAD.X R56, R15, 0x1, R105, P2 ;  /* 0x000000010f387824 */ /* 0x000fe400010e0669 */
[----:B------:R-:W-:Y:S01]  /*3bd0*/  FFMA R57, R57, R90, R8 ;  /* 0x0000005a39397223 */ /* 0x000fe20000000008 */
[----:B------:R-:W-:-:S04]  /*3be0*/  LEA R8, P2, R9, R12, 0x2 ;  /* 0x0000000c09087211 */ /* 0x000fc800078410ff */
[----:B------:R-:W-:Y:S02]  /*3bf0*/  F2FP.TF32.F32.PACK_B R57, R57 ;  /* 0x00000039ff39723e */ /* 0x000fe400024050ff */
[----:B------:R-:W-:-:S03]  /*3c00*/  LEA.HI.X R9, R9, R13, R56, 0x2, P2 ;  /* 0x0000000d09097211 */ /* 0x000fc600010f1438 */
[----:B------:R0:W-:Y:S04]  /*3c10*/  @P1 STG.E desc[UR40][R20.64+0x4], R57 ;  /* 0x0000043914001986 */ /* 0x0001e8000c101928 */
[----:B------:R-:W2:Y:S01]  /*3c20*/  @P0 LDG.E.LTC128B R103, desc[UR40][R8.64] ;  /* 0x0000002808670981 */ /* 0x000ea2000c1e1920 */
[----:B------:R-:W-:Y:S01]  /*3c30*/  IADD3 R116, P1, R10, R116, RZ ;  /* 0x000000740a747210 */ /* 0x000fe20007f3e0ff */
[C---:B------:R-:W-:Y:S01]  /*3c40*/  IMAD.SHL.U32 R121, R92.reuse, 0x4, RZ ;  /* 0x000000045c797824 */ /* 0x040fe200078e00ff */
[----:B------:R-:W-:Y:S01]  /*3c50*/  SHF.L.U64.HI R123, R92, 0x2, R95 ;  /* 0x000000025c7b7819 */ /* 0x000fe2000001025f */
[----:B------:R-:W-:Y:S02]  /*3c60*/  BSSY B1, `(.L_x_36) ;  /* 0x0000010000017945 */ /* 0x000fe40003800000 */
[----:B------:R-:W-:Y:S01]  /*3c70*/  IMAD.X R117, R11, 0x1, R15, P1 ;  /* 0x000000010b757824 */ /* 0x000fe200008e060f */
[----:B------:R-:W-:-:S02]  /*3c80*/  IADD3 R110, P2, R121, R20, RZ ;  /* 0x00000014796e7210 */ /* 0x000fc40007f5e0ff */
[----:B------:R-:W-:Y:S01]  /*3c90*/  ISETP.GT.AND P1, PT, R3, 0x8, P4 ;  /* 0x000000080300780c */ /* 0x000fe20002724270 */
[----:B------:R-:W-:-:S04]  /*3ca0*/  IMAD.WIDE.U32 R116, R23, R14, R116 ;  /* 0x0000000e17747225 */ /* 0x000fc800078e0074 */
[----:B------:R-:W-:Y:S01]  /*3cb0*/  IMAD.X R111, R123, 0x1, R21, P2 ;  /* 0x000000017b6f7824 */ /* 0x000fe200010e0615 */
[----:B--2---:R-:W-:-:S05]  /*3cc0*/  LOP3.LUT R56, R103, 0xffffe000, RZ, 0xc0, !PT ;  /* 0xffffe00067387812 */ /* 0x004fca00078ec0ff */
[----:B------:R-:W-:Y:S01]  /*3cd0*/  FMUL R5, R56, R91 ;  /* 0x0000005b38057220 */ /* 0x000fe20000400000 */
[----:B------:R-:W-:-:S03]  /*3ce0*/  LEA R56, P3, R116, R12, 0x2 ;  /* 0x0000000c74387211 */ /* 0x000fc600078610ff */
[----:B------:R-:W-:Y:S01]  /*3cf0*/  FFMA R15, R58, R90, R5 ;  /* 0x0000005a3a0f7223 */ /* 0x000fe20000000005 */
[----:B------:R-:W-:-:S04]  /*3d00*/  IMAD.IADD R5, R125, 0x1, R117 ;  /* 0x000000017d057824 */ /* 0x000fc800078e0275 */
[----:B------:R-:W-:Y:S02]  /*3d10*/  F2FP.TF32.F32.PACK_B R15, R15 ;  /* 0x0000000fff0f723e */ /* 0x000fe400024050ff */
[----:B0-----:R-:W-:-:S03]  /*3d20*/  LEA.HI.X R57, R116, R13, R5, 0x2, P3 ;  /* 0x0000000d74397211 */ /* 0x001fc600018f1405 */
[----:B------:R0:W-:Y:S01]  /*3d30*/  @P0 STG.E desc[UR40][R110.64], R15 ;  /* 0x0000000f6e000986 */ /* 0x0001e2000c101928 */
[----:B------:R-:W-:Y:S05]  /*3d40*/  @!P1 BRA `(.L_x_37) ;  /* 0x0000000000049947 */ /* 0x000fea0003800000 */
[----:B------:R2:W5:Y:S02]  /*3d50*/  LDG.E.LTC128B R103, desc[UR40][R56.64+0x4] ;  /* 0x0000042838677981 */ /* 0x000564000c1e1920 */
.L_x_37:
[----:B------:R-:W-:Y:S05]  /*3d60*/  BSYNC B1 ;  /* 0x0000000000017941 */ /* 0x000fea0003800000 */
.L_x_36:
[----:B-----5:R-:W-:Y:S01]  /*3d70*/  LOP3.LUT R8, R103, 0xffffe000, RZ, 0xc0, !PT ;  /* 0xffffe00067087812 */ /* 0x020fe200078ec0ff */
[----:B------:R-:W-:Y:S01]  /*3d80*/  BSSY B1, `(.L_x_38) ;  /* 0x000000b000017945 */ /* 0x000fe20003800000 */
[----:B------:R-:W-:Y:S01]  /*3d90*/  ISETP.GT.AND P4, PT, R4, 0x8, PT ;  /* 0x000000080400780c */ /* 0x000fe20003f84270 */
[----:B0-----:R-:W-:Y:S02]  /*3da0*/  IMAD.SHL.U32 R15, R93, 0x4, RZ ;  /* 0x000000045d0f7824 */ /* 0x001fe400078e00ff */
[----:B------:R-:W-:Y:S01]  /*3db0*/  FMUL R8, R8, R91 ;  /* 0x0000005b08087220 */ /* 0x000fe20000400000 */
[----:B------:R-:W-:Y:S02]  /*3dc0*/  ISETP.GT.AND P0, PT, R3, RZ, P4 ;  /* 0x000000ff0300720c */ /* 0x000fe40002704270 */
[----:B------:R-:W-:Y:S01]  /*3dd0*/  P2R R116, PR, RZ, 0x10 ;  /* 0x00000010ff747803 */ /* 0x000fe20000000000 */
[----:B------:R-:W-:-:S05]  /*3de0*/  FFMA R59, R59, R90, R8 ;  /* 0x0000005a3b3b7223 */ /* 0x000fca0000000008 */
[----:B------:R-:W-:-:S05]  /*3df0*/  F2FP.TF32.F32.PACK_B R59, R59 ;  /* 0x0000003bff3b723e */ /* 0x000fca00024050ff */
[----:B------:R0:W-:Y:S01]  /*3e00*/  @P1 STG.E desc[UR40][R110.64+0x4], R59 ;  /* 0x0000043b6e001986 */ /* 0x0001e2000c101928 */
[----:B------:R-:W-:Y:S05]  /*3e10*/  @!P0 BRA `(.L_x_39) ;  /* 0x0000000000048947 */ /* 0x000fea0003800000 */
[----:B------:R3:W5:Y:S02]  /*3e20*/  LDG.E.LTC128B R103, desc[UR40][R6.64+0x20] ;  /* 0x0000202806677981 */ /* 0x000764000c1e1920 */
.L_x_39:
[----:B------:R-:W-:Y:S05]  /*3e30*/  BSYNC B1 ;  /* 0x0000000000017941 */ /* 0x000fea0003800000 */
.L_x_38:
[----:B-----5:R-:W-:Y:S01]  /*3e40*/  LOP3.LUT R58, R103, 0xffffe000, RZ, 0xc0, !PT ;  /* 0xffffe000673a7812 */ /* 0x020fe200078ec0ff */
[----:B------:R-:W-:Y:S01]  /*3e50*/  BSSY B1, `(.L_x_40) ;  /* 0x000000d000017945 */ /* 0x000fe20003800000 */
[----:B------:R-:W-:Y:S02]  /*3e60*/  SHF.L.U64.HI R5, R93, 0x2, R94 ;  /* 0x000000025d057819 */ /* 0x000fe4000001025e */
[----:B------:R-:W-:Y:S01]  /*3e70*/  IADD3 R8, P1, P2, R15, R20, R121 ;  /* 0x000000140f087210 */ /* 0x000fe20007a3e079 */
[----:B0-----:R-:W-:Y:S01]  /*3e80*/  FMUL R59, R58, R91 ;  /* 0x0000005b3a3b7220 */ /* 0x001fe20000400000 */
[----:B------:R-:W-:Y:S02]  /*3e90*/  ISETP.GT.AND P3, PT, R4, 0x9, PT ;  /* 0x000000090400780c */ /* 0x000fe40003f64270 */
[----:B------:R-:W-:Y:S01]  /*3ea0*/  IADD3.X R9, R5, R21, R123, P1, P2 ;  /* 0x0000001505097210 */ /* 0x000fe20000fe447b */
[----:B------:R-:W-:Y:S01]  /*3eb0*/  FFMA R59, R60, R90, R59 ;  /* 0x0000005a3c3b7223 */ /* 0x000fe2000000003b */
[----:B------:R-:W-:-:S02]  /*3ec0*/  ISETP.GT.AND P1, PT, R3, RZ, P3 ;  /* 0x000000ff0300720c */ /* 0x000fc40001f24270 */
[----:B------:R-:W-:Y:S02]  /*3ed0*/  P2R R117, PR, RZ, 0x8 ;  /* 0x00000008ff757803 */ /* 0x000fe40000000000 */
[----:B------:R-:W-:-:S05]  /*3ee0*/  F2FP.TF32.F32.PACK_B R59, R59 ;  /* 0x0000003bff3b723e */ /* 0x000fca00024050ff */
[----:B------:R0:W-:Y:S04]  /*3ef0*/  @P0 STG.E desc[UR40][R20.64+0x20], R59 ;  /* 0x0000203b14000986 */ /* 0x0001e8000c101928 */
[----:B------:R-:W-:Y:S05]  /*3f00*/  @!P1 BRA `(.L_x_41) ;  /* 0x0000000000049947 */ /* 0x000fea0003800000 */
[----:B------:R4:W5:Y:S02]  /*3f10*/  LDG.E.LTC128B R103, desc[UR40][R6.64+0x24] ;  /* 0x0000242806677981 */ /* 0x000964000c1e1920 */
.L_x_41:
[----:B------:R-:W-:Y:S05]  /*3f20*/  BSYNC B1 ;  /* 0x0000000000017941 */ /* 0x000fea0003800000 */
.L_x_40:
[----:B-----5:R-:W-:Y:S01]  /*3f30*/  LOP3.LUT R58, R103, 0xffffe000, RZ, 0xc0, !PT ;  /* 0xffffe000673a7812 */ /* 0x020fe200078ec0ff */
[----:B------:R-:W-:Y:S01]  /*3f40*/  BSSY B1, `(.L_x_42) ;  /* 0x0000008000017945 */ /* 0x000fe20003800000 */
[----:B------:R-:W-:-:S03]  /*3f50*/  ISETP.GT.AND P0, PT, R3, 0x8, P4 ;  /* 0x000000080300780c */ /* 0x000fc60002704270 */
[----:B------:R-:W-:-:S04]  /*3f60*/  FMUL R58, R58, R91 ;  /* 0x0000005b3a3a7220 */ /* 0x000fc80000400000 */
[----:B------:R-:W-:-:S05]  /*3f70*/  FFMA R61, R61, R90, R58 ;  /* 0x0000005a3d3d7223 */ /* 0x000fca000000003a */
[----:B------:R-:W-:-:S05]  /*3f80*/  F2FP.TF32.F32.PACK_B R61, R61 ;  /* 0x0000003dff3d723e */ /* 0x000fca00024050ff */
[----:B------:R0:W-:Y:S01]  /*3f90*/  @P1 STG.E desc[UR40][R20.64+0x24], R61 ;  /* 0x0000243d14001986 */ /* 0x0001e2000c101928 */
[----:B------:R-:W-:Y:S05]  /*3fa0*/  @!P0 BRA `(.L_x_43) ;  /* 0x0000000000048947 */ /* 0x000fea0003800000 */
[----:B------:R0:W5:Y:S02]  /*3fb0*/  LDG.E.LTC128B R103, desc[UR40][R56.64+0x20] ;  /* 0x0000202838677981 */ /* 0x000164000c1e1920 */
.L_x_43:
[----:B------:R-:W-:Y:S05]  /*3fc0*/  BSYNC B1 ;  /* 0x0000000000017941 */ /* 0x000fea0003800000 */
.L_x_42:
[----:B-----5:R-:W-:Y:S01]  /*3fd0*/  LOP3.LUT R58, R103, 0xffffe000, RZ, 0xc0, !PT ;  /* 0xffffe000673a7812 */ /* 0x020fe200078ec0ff */
[----:B------:R-:W-:Y:S01]  /*3fe0*/  BSSY B1, `(.L_x_44) ;  /* 0x0000008000017945 */ /* 0x000fe20003800000 */
[----:B------:R-:W-:-:S03]  /*3ff0*/  ISETP.GT.AND P1, PT, R3, 0x8, P3 ;  /* 0x000000080300780c */ /* 0x000fc60001f24270 */
[----:B0-----:R-:W-:-:S04]  /*4000*/  FMUL R59, R58, R91 ;  /* 0x0000005b3a3b7220 */ /* 0x001fc80000400000 */
[----:B------:R-:W-:-:S05]  /*4010*/  FFMA R59, R62, R90, R59 ;  /* 0x0000005a3e3b7223 */ /* 0x000fca000000003b */
[----:B------:R-:W-:-:S05]  /*4020*/  F2FP.TF32.F32.PACK_B R59, R59 ;  /* 0x0000003bff3b723e */ /* 0x000fca00024050ff */
[----:B------:R0:W-:Y:S01]  /*4030*/  @P0 STG.E desc[UR40][R110.64+0x20], R59 ;  /* 0x0000203b6e000986 */ /* 0x0001e2000c101928 */
[----:B------:R-:W-:Y:S05]  /*4040*/  @!P1 BRA `(.L_x_45) ;  /* 0x0000000000049947 */ /* 0x000fea0003800000 */
[----:B------:R0:W5:Y:S02]  /*4050*/  LDG.E.LTC128B R103, desc[UR40][R56.64+0x24] ;  /* 0x0000242838677981 */ /* 0x000164000c1e1920 */
.L_x_45:
[----:B------:R-:W-:Y:S05]  /*4060*/  BSYNC B1 ;  /* 0x0000000000017941 */ /* 0x000fea0003800000 */
.L_x_44:
[----:B-----5:R-:W-:Y:S01]  /*4070*/  LOP3.LUT R58, R103, 0xffffe000, RZ, 0xc0, !PT ;  /* 0xffffe000673a7812 */ /* 0x020fe200078ec0ff */
[----:B------:R-:W-:Y:S01]  /*4080*/  BSSY B1, `(.L_x_46) ;  /* 0x000000c000017945 */ /* 0x000fe20003800000 */
[----:B------:R-:W-:Y:S02]  /*4090*/  IADD3 R121, P0, R112, 0x80, RZ ;  /* 0x0000008070797810 */ /* 0x000fe40007f1e0ff */
[----:B------:R-:W-:Y:S01]  /*40a0*/  ISETP.GT.AND P2, PT, R4, 0x10, PT ;  /* 0x000000100400780c */ /* 0x000fe20003f44270 */
[----:B------:R-:W-:Y:S02]  /*40b0*/  FMUL R58, R58, R91 ;  /* 0x0000005b3a3a7220 */ /* 0x000fe40000400000 */
[----:B------:R-:W-:Y:S01]  /*40c0*/  IMAD.X R113, RZ, RZ, R113, P0 ;  /* 0x000000ffff717224 */ /* 0x000fe200000e0671 */
[----:B------:R-:W-:Y:S01]  /*40d0*/  ISETP.GT.AND P0, PT, R3, RZ, P2 ;  /* 0x000000ff0300720c */ /* 0x000fe20001704270 */
[----:B------:R-:W-:Y:S01]  /*40e0*/  FFMA R63, R63, R90, R58 ;  /* 0x0000005a3f3f7223 */ /* 0x000fe2000000003a */
[----:B------:R-:W-:-:S04]  /*40f0*/  P2R R112, PR, RZ, 0x4 ;  /* 0x00000004ff707803 */ /* 0x000fc80000000000 */
[----:B------:R-:W-:-:S05]  /*4100*/  F2FP.TF32.F32.PACK_B R63, R63 ;  /* 0x0000003fff3f723e */ /* 0x000fca00024050ff */
[----:B------:R0:W-:Y:S02]  /*4110*/  @P1 STG.E desc[UR40][R110.64+0x24], R63 ;  /* 0x0000243f6e001986 */ /* 0x0001e4000c101928 */
[----:B------:R-:W-:Y:S05]  /*4120*/  @!P0 BRA `(.L_x_47) ;  /* 0x0000000000048947 */ /* 0x000fea0003800000 */
[----:B------:R0:W5:Y:S02]  /*4130*/  LDG.E.LTC128B R103, desc[UR40][R6.64+0x40] ;  /* 0x0000402806677981 */ /* 0x000164000c1e1920 */
.L_x_47:
[----:B------:R-:W-:Y:S05]  /*4140*/  BSYNC B1 ;  /* 0x0000000000017941 */ /* 0x000fea0003800000 */
.L_x_46:
[----:B-----5:R-:W-:Y:S01]  /*4150*/  LOP3.LUT R58, R103, 0xffffe000, RZ, 0xc0, !PT ;  /* 0xffffe000673a7812 */ /* 0x020fe200078ec0ff */
[-C--:B------:R-:W-:Y:S01]  /*4160*/  IMAD R60, R113, R108.reuse, RZ ;  /* 0x0000006c713c7224 */ /* 0x080fe200078e02ff */
[----:B------:R-:W-:Y:S01]  /*4170*/  ISETP.GT.AND P1, PT, R4, 0x11, PT ;  /* 0x000000110400780c */ /* 0x000fe20003f24270 */
[----:B------:R-:W-:Y:S02]  /*4180*/  BSSY B1, `(.L_x_48) ;  /* 0x0000020000017945 */ /* 0x000fe40003800000 */
[----:B0-----:R-:W-:Y:S01]  /*4190*/  FMUL R59, R58, R91 ;  /* 0x0000005b3a3b7220 */ /* 0x001fe20000400000 */
[C---:B------:R-:W-:Y:S02]  /*41a0*/  IMAD R107, R121.reuse, R109, R60 ;  /* 0x0000006d796b7224 */ /* 0x040fe400078e023c */
[----:B------:R-:W-:-:S04]  /*41b0*/  IMAD.WIDE.U32 R60, R121, R108, R10 ;  /* 0x0000006c793c7225 */ /* 0x000fc800078e000a */
[----:B------:R-:W-:Y:S01]  /*41c0*/  FFMA R113, R64, R90, R59 ;  /* 0x0000005a40717223 */ /* 0x000fe2000000003b */
[----:B------:R-:W-:-:S04]  /*41d0*/  IMAD.IADD R61, R107, 0x1, R61 ;  /* 0x000000016b3d7824 */ /* 0x000fc800078e023d */
[----:B------:R-:W-:Y:S01]  /*41e0*/  F2FP.TF32.F32.PACK_B R113, R113 ;  /* 0x00000071ff71723e */ /* 0x000fe200024050ff */
[----:B------:R-:W-:-:S04]  /*41f0*/  IMAD.WIDE.U32 R58, R121, R108, R104 ;  /* 0x0000006c793a7225 */ /* 0x000fc800078e0068 */
[----:B------:R0:W-:Y:S01]  /*4200*/  @P0 STG.E desc[UR40][R20.64+0x40], R113 ;  /* 0x0000407114000986 */ /* 0x0001e2000c101928 */
[----:B------:R-:W-:Y:S01]  /*4210*/  IMAD.WIDE.U32 R62, R23, R14, R60 ;  /* 0x0000000e173e7225 */ /* 0x000fe200078e003c */
[----:B------:R-:W-:-:S03]  /*4220*/  LEA R60, P0, R58, R12, 0x2 ;  /* 0x0000000c3a3c7211 */ /* 0x000fc600078010ff */
[----:B------:R-:W-:Y:S02]  /*4230*/  IMAD.IADD R59, R59, 0x1, R107 ;  /* 0x000000013b3b7824 */ /* 0x000fe400078e026b */
[----:B------:R-:W-:-:S03]  /*4240*/  IMAD.WIDE.U32 R108, R121, R108, R114 ;  /* 0x0000006c796c7225 */ /* 0x000fc600078e0072 */
[----:B------:R-:W-:Y:S01]  /*4250*/  LEA.HI.X R61, R58, R13, R59, 0x2, P0 ;  /* 0x0000000d3a3d7211 */ /* 0x000fe200000f143b */
[----:B------:R-:W-:Y:S01]  /*4260*/  IMAD.IADD R59, R125, 0x1, R63 ;  /* 0x000000017d3b7824 */ /* 0x000fe200078e023f */
[----:B------:R-:W-:Y:S01]  /*4270*/  LEA R58, P0, R62, R12, 0x2 ;  /* 0x0000000c3e3a7211 */ /* 0x000fe200078010ff */
[----:B------:R-:W-:-:S03]  /*4280*/  IMAD.IADD R107, R107, 0x1, R109 ;  /* 0x000000016b6b7824 */ /* 0x000fc600078e026d */
[----:B------:R-:W-:Y:S02]  /*4290*/  LEA.HI.X R59, R62, R13, R59, 0x2, P0 ;  /* 0x0000000d3e3b7211 */ /* 0x000fe400000f143b */
[----:B------:R-:W-:-:S05]  /*42a0*/  IADD3 R106, P0, R106, R108, RZ ;  /* 0x0000006c6a6a7210 */ /* 0x000fca0007f1e0ff */
[----:B------:R-:W-:Y:S01]  /*42b0*/  IMAD.X R104, R107, 0x1, R105, P0 ;  /* 0x000000016b687824 */ /* 0x000fe200000e0669 */
[----:B------:R-:W-:-:S05]  /*42c0*/  IADD3 R62, P0, R10, R108, RZ ;  /* 0x0000006c0a3e7210 */ /* 0x000fca0007f1e0ff */
[----:B------:R-:W-:Y:S01]  /*42d0*/  IMAD.X R63, R11, 0x1, R107, P0 ;  /* 0x000000010b3f7824 */ /* 0x000fe200000e066b */
[----:B------:R-:W-:Y:S01]  /*42e0*/  LEA R10, P0, R106, R12, 0x2 ;  /* 0x0000000c6a0a7211 */ /* 0x000fe200078010ff */
[----:B------:R-:W-:-:S03]  /*42f0*/  IMAD.WIDE.U32 R62, R23, R14, R62 ;  /* 0x0000000e173e7225 */ /* 0x000fc600078e003e */
[----:B------:R-:W-:Y:S02]  /*4300*/  LEA.HI.X R11, R106, R13, R104, 0x2, P0 ;  /* 0x0000000d6a0b7211 */ /* 0x000fe400000f1468 */
[----:B------:R-:W-:Y:S01]  /*4310*/  P2R R104, PR, RZ, 0x2 ;  /* 0x00000002ff687803 */ /* 0x000fe20000000000 */
[----:B------:R-:W-:Y:S01]  /*4320*/  IMAD.IADD R14, R125, 0x1, R63 ;  /* 0x000000017d0e7824 */ /* 0x000fe200078e023f */
[----:B------:R-:W-:-:S04]  /*4330*/  LEA R12, P0, R62, R12, 0x2 ;  /* 0x0000000c3e0c7211 */ /* 0x000fc800078010ff */
[----:B------:R-:W-:Y:S02]  /*4340*/  LEA.HI.X R13, R62, R13, R14, 0x2, P0 ;  /* 0x0000000d3e0d7211 */ /* 0x000fe400000f140e */
[----:B------:R-:W-:-:S13]  /*4350*/  ISETP.GT.AND P0, PT, R3, RZ, P1 ;  /* 0x000000ff0300720c */ /* 0x000fda0000f04270 */
[----:B0-----:R-:W-:Y:S05]  /*4360*/  @!P0 BRA `(.L_x_49) ;  /* 0x0000000000048947 */ /* 0x001fea0003800000 */
[----:B------:R0:W5:Y:S02]  /*4370*/  LDG.E.LTC128B R103, desc[UR40][R6.64+0x44] ;  /* 0x0000442806677981 */ /* 0x000164000c1e1920 */
.L_x_49:
[----:B------:R-:W-:Y:S05]  /*4380*/  BSYNC B1 ;  /* 0x0000000000017941 */ /* 0x000fea0003800000 */
.L_x_48:
[----:B-----5:R-:W-:Y:S01]  /*4390*/  LOP3.LUT R14, R103, 0xffffe000, RZ, 0xc0, !PT ;  /* 0xffffe000670e7812 */ /* 0x020fe200078ec0ff */
[----:B------:R-:W-:Y:S04]  /*43a0*/  BSSY B1, `(.L_x_50) ;  /* 0x0000008000017945 */ /* 0x000fe80003800000 */
[----:B------:R-:W-:-:S04]  /*43b0*/  FMUL R14, R14, R91 ;  /* 0x0000005b0e0e7220 */ /* 0x000fc80000400000 */
[----:B------:R-:W-:-:S05]  /*43c0*/  FFMA R65, R65, R90, R14 ;  /* 0x0000005a41417223 */ /* 0x000fca000000000e */
[----:B------:R-:W-:-:S05]  /*43d0*/  F2FP.TF32.F32.PACK_B R65, R65 ;  /* 0x00000041ff41723e */ /* 0x000fca00024050ff */
[----:B------:R0:W-:Y:S01]  /*43e0*/  @P0 STG.E desc[UR40][R20.64+0x44], R65 ;  /* 0x0000444114000986 */ /* 0x0001e2000c101928 */
[----:B------:R-:W-:-:S13]  /*43f0*/  ISETP.GT.AND P0, PT, R3, 0x8, P2 ;  /* 0x000000080300780c */ /* 0x000fda0001704270 */
[----:B0-----:R-:W-:Y:S05]  /*4400*/  @!P0 BRA `(.L_x_51) ;  /* 0x0000000000048947 */ /* 0x001fea0003800000 */
[----:B------:R0:W5:Y:S02]  /*4410*/  LDG.E.LTC128B R103, desc[UR40][R56.64+0x40] ;  /* 0x0000402838677981 */ /* 0x000164000c1e1920 */
.L_x_51:
[----:B------:R-:W-:Y:S05]  /*4420*/  BSYNC B1 ;  /* 0x0000000000017941 */ /* 0x000fea0003800000 */
.L_x_50:
        /* <DEDUP_REMOVED lines=9> */
.L_x_53:
[----:B------:R-:W-:Y:S05]  /*44c0*/  BSYNC B1 ;  /* 0x0000000000017941 */ /* 0x000fea0003800000 */
.L_x_52:
[----:B-----5:R-:W-:Y:S01]  /*44d0*/  LOP3.LUT R14, R103, 0xffffe000, RZ, 0xc0, !PT ;  /* 0xffffe000670e7812 */ /* 0x020fe200078ec0ff */
[----:B------:R-:W-:Y:S01]  /*44e0*/  BSSY B1, `(.L_x_54) ;  /* 0x000000a000017945 */ /* 0x000fe20003800000 */
[----:B------:R-:W-:-:S03]  /*44f0*/  ISETP.GT.AND P2, PT, R4, 0x18, PT ;  /* 0x000000180400780c */ /* 0x000fc60003f44270 */
[----:B------:R-:W-:Y:S01]  /*4500*/  FMUL R14, R14, R91 ;  /* 0x0000005b0e0e7220 */ /* 0x000fe20000400000 */
[----:B------:R-:W-:-:S03]  /*4510*/  P2R R66, PR, RZ, 0x4 ;  /* 0x00000004ff427803 */ /* 0x000fc60000000000 */
[----:B------:R-:W-:-:S05]  /*4520*/  FFMA R67, R67, R90, R14 ;  /* 0x0000005a43437223 */ /* 0x000fca000000000e */
[----:B------:R-:W-:-:S05]  /*4530*/  F2FP.TF32.F32.PACK_B R67, R67 ;  /* 0x00000043ff43723e */ /* 0x000fca00024050ff */
[----:B------:R0:W-:Y:S01]  /*4540*/  @P0 STG.E desc[UR40][R110.64+0x44], R67 ;  /* 0x000044436e000986 */ /* 0x0001e2000c101928 */
[----:B------:R-:W-:-:S13]  /*4550*/  ISETP.GT.AND P0, PT, R3, RZ, P2 ;  /* 0x000000ff0300720c */ /* 0x000fda0001704270 */
[----:B0-----:R-:W-:Y:S05]  /*4560*/  @!P0 BRA `(.L_x_55) ;  /* 0x0000000000048947 */ /* 0x001fea0003800000 */
[----:B------:R0:W5:Y:S02]  /*4570*/  LDG.E.LTC128B R103, desc[UR40][R6.64+0x60] ;  /* 0x0000602806677981 */ /* 0x000164000c1e1920 */
.L_x_55:
[----:B------:R-:W-:Y:S05]  /*4580*/  BSYNC B1 ;  /* 0x0000000000017941 */ /* 0x000fea0003800000 */
.L_x_54:
        /* <DEDUP_REMOVED lines=11> */
.L_x_57:
[----:B------:R-:W-:Y:S05]  /*4640*/  BSYNC B1 ;  /* 0x0000000000017941 */ /* 0x000fea0003800000 */
.L_x_56:
        /* <DEDUP_REMOVED lines=9> */
.L_x_59:
[----:B------:R-:W-:Y:S05]  /*46e0*/  BSYNC B1 ;  /* 0x0000000000017941 */ /* 0x000fea0003800000 */
.L_x_58:
        /* <DEDUP_REMOVED lines=9> */
.L_x_61:
[----:B------:R-:W-:Y:S05]  /*4780*/  BSYNC B1 ;  /* 0x0000000000017941 */ /* 0x000fea0003800000 */
.L_x_60:
        /* <DEDUP_REMOVED lines=11> */
.L_x_63:
[----:B------:R-:W-:Y:S05]  /*4840*/  BSYNC B1 ;  /* 0x0000000000017941 */ /* 0x000fea0003800000 */
.L_x_62:
        /* <DEDUP_REMOVED lines=11> */
.L_x_65:
[----:B------:R-:W-:Y:S05]  /*4900*/  BSYNC B1 ;  /* 0x0000000000017941 */ /* 0x000fea0003800000 */
.L_x_64:
        /* <DEDUP_REMOVED lines=9> */
.L_x_67:
[----:B------:R-:W-:Y:S05]  /*49a0*/  BSYNC B1 ;  /* 0x0000000000017941 */ /* 0x000fea0003800000 */
.L_x_66:
        /* <DEDUP_REMOVED lines=9> */
.L_x_69:
[----:B------:R-:W-:Y:S05]  /*4a40*/  BSYNC B1 ;  /* 0x0000000000017941 */ /* 0x000fea0003800000 */
.L_x_68:
        /* <DEDUP_REMOVED lines=11> */
.L_x_71:
[----:B------:R-:W-:Y:S05]  /*4b00*/  BSYNC B1 ;  /* 0x0000000000017941 */ /* 0x000fea0003800000 */
.L_x_70:
        /* <DEDUP_REMOVED lines=11> */
.L_x_73:
[----:B------:R-:W-:Y:S05]  /*4bc0*/  BSYNC B1 ;  /* 0x0000000000017941 */ /* 0x000fea0003800000 */
.L_x_72:
        /* <DEDUP_REMOVED lines=9> */
.L_x_75:
[----:B------:R-:W-:Y:S05]  /*4c60*/  BSYNC B1 ;  /* 0x0000000000017941 */ /* 0x000fea0003800000 */
.L_x_74:
        /* <DEDUP_REMOVED lines=9> */
.L_x_77:
[----:B------:R-:W-:Y:S05]  /*4d00*/  BSYNC B1 ;  /* 0x0000000000017941 */ /* 0x000fea0003800000 */
.L_x_76:
[----:B-----5:R-:W-:Y:S01]  /*4d10*/  LOP3.LUT R14, R103, 0xffffe000, RZ, 0xc0, !PT ;  /* 0xffffe000670e7812 */ /* 0x020fe200078ec0ff */
[----:B------:R-:W-:Y:S01]  /*4d20*/  BSSY B1, `(.L_x_78) ;  /* 0x0000009000017945 */ /* 0x000fe20003800000 */
[----:B------:R-:W-:-:S03]  /*4d30*/  ISETP.GT.AND P3, PT, R4, 0x30, PT ;  /* 0x000000300400780c */ /* 0x000fc60003f64270 */
[----:B------:R-:W-:-:S04]  /*4d40*/  FMUL R14, R14, R91 ;  /* 0x0000005b0e0e7220 */ /* 0x000fc80000400000 */
[----:B------:R-:W-:-:S05]  /*4d50*/  FFMA R79, R79, R90, R14 ;  /* 0x0000005a4f4f7223 */ /* 0x000fca000000000e */
[----:B------:R-:W-:-:S05]  /*4d60*/  F2FP.TF32.F32.PACK_B R79, R79 ;  /* 0x0000004fff4f723e */ /* 0x000fca00024050ff */
[----:B------:R0:W-:Y:S01]  /*4d70*/  @P0 STG.E desc[UR40][R110.64+0xa4], R79 ;  /* 0x0000a44f6e000986 */ /* 0x0001e2000c101928 */
[----:B------:R-:W-:-:S13]  /*4d80*/  ISETP.GT.AND P0, PT, R3, RZ, P3 ;  /* 0x000000ff0300720c */ /* 0x000fda0001f04270 */
[----:B0-----:R-:W-:Y:S05]  /*4d90*/  @!P0 BRA `(.L_x_79) ;  /* 0x0000000000048947 */ /* 0x001fea0003800000 */
[----:B------:R0:W5:Y:S02]  /*4da0*/  LDG.E.LTC128B R103, desc[UR40][R6.64+0xc0] ;  /* 0x0000c02806677981 */ /* 0x000164000c1e1920 */
.L_x_79:
[----:B------:R-:W-:Y:S05]  /*4db0*/  BSYNC B1 ;  /* 0x0000000000017941 */ /* 0x000fea0003800000 */
.L_x_78:
        /* <DEDUP_REMOVED lines=10> */
.L_x_81:
[----:B------:R-:W-:Y:S05]  /*4e60*/  BSYNC B1 ;  /* 0x0000000000017941 */ /* 0x000fea0003800000 */
.L_x_80:
        /* <DEDUP_REMOVED lines=9> */
.L_x_83:
[----:B------:R-:W-:Y:S05]  /*4f00*/  BSYNC B1 ;  /* 0x0000000000017941 */ /* 0x000fea0003800000 */
.L_x_82:
        /* <DEDUP_REMOVED lines=9> */
.L_x_85:
[----:B------:R-:W-:Y:S05]  /*4fa0*/  BSYNC B1 ;  /* 0x0000000000017941 */ /* 0x000fea0003800000 */
.L_x_84:
        /* <DEDUP_REMOVED lines=10> */
.L_x_87:
[----:B------:R-:W-:Y:S05]  /*5050*/  BSYNC B1 ;  /* 0x0000000000017941 */ /* 0x000fea0003800000 */
.L_x_86:
[----:B-----5:R-:W-:Y:S01]  /*5060*/  LOP3.LUT R14, R103, 0xffffe000, RZ, 0xc0, !PT ;  /* 0xffffe000670e7812 */ /* 0x020fe200078ec0ff */
[----:B------:R-:W-:Y:S04]  /*5070*/  BSSY B1, `(.L_x_88) ;  /* 0x000000f000017945 */ /* 0x000fe80003800000 */
[----:B------:R-:W-:-:S04]  /*5080*/  FMUL R23, R14, R91 ;  /* 0x0000005b0e177220 */ /* 0x000fc80000400000 */
[----:B------:R-:W-:-:S05]  /*5090*/  FFMA R23, R84, R90, R23 ;  /* 0x0000005a54177223 */ /* 0x000fca0000000017 */
[----:B------:R-:W-:-:S05]  /*50a0*/  F2FP.TF32.F32.PACK_B R23, R23 ;  /* 0x00000017ff17723e */ /* 0x000fca00024050ff */
[----:B------:R0:W-:Y:S01]  /*50b0*/  @P0 STG.E desc[UR40][R20.64+0xe0], R23 ;  /* 0x0000e01714000986 */ /* 0x0001e2000c101928 */
[----:B------:R-:W-:-:S05]  /*50c0*/  IADD3 R62, P0, R15, R110, RZ ;  /* 0x0000006e0f3e7210 */ /* 0x000fca0007f1e0ff */
[----:B------:R-:W-:Y:S01]  /*50d0*/  IMAD.X R63, R5, 0x1, R111, P0 ;  /* 0x00000001053f7824 */ /* 0x000fe200000e066f */
[----:B------:R-:W-:-:S05]  /*50e0*/  IADD3 R64, P0, R15, R110, RZ ;  /* 0x0000006e0f407210 */ /* 0x000fca0007f1e0ff */
[----:B------:R-:W-:Y:S01]  /*50f0*/  IMAD.X R65, R5, 0x1, R111, P0 ;  /* 0x0000000105417824 */ /* 0x000fe200000e066f */
[----:B------:R-:W-:-:S05]  /*5100*/  IADD3 R14, P0, R15, R20, RZ ;  /* 0x000000140f0e7210 */ /* 0x000fca0007f1e0ff */
[----:B------:R-:W-:Y:S01]  /*5110*/  IMAD.X R15, R5, 0x1, R21, P0 ;  /* 0x00000001050f7824 */ /* 0x000fe200000e0615 */
[----:B------:R-:W-:-:S04]  /*5120*/  ISETP.GT.AND P0, PT, R4, 0x39, PT ;  /* 0x000000390400780c */ /* 0x000fc80003f04270 */
[----:B------:R-:W-:-:S13]  /*5130*/  ISETP.GT.AND P4, PT, R3, RZ, P0 ;  /* 0x000000ff0300720c */ /* 0x000fda0000784270 */
[----:B0-----:R-:W-:Y:S05]  /*5140*/  @!P4 BRA `(.L_x_89) ;  /* 0x000000000004c947 */ /* 0x001fea0003800000 */
[----:B------:R0:W5:Y:S02]  /*5150*/  LDG.E.LTC128B R103, desc[UR40][R6.64+0xe4] ;  /* 0x0000e42806677981 */ /* 0x000164000c1e1920 */
.L_x_89:
[----:B------:R-:W-:Y:S05]  /*5160*/  BSYNC B1 ;  /* 0x0000000000017941 */ /* 0x000fea0003800000 */
.L_x_88:
        /* <DEDUP_REMOVED lines=9> */
.L_x_91:
[----:B------:R-:W-:Y:S05]  /*5200*/  BSYNC B1 ;  /* 0x0000000000017941 */ /* 0x000fea0003800000 */
.L_x_90:
        /* <DEDUP_REMOVED lines=9> */
.L_x_93:
[----:B------:R-:W-:Y:S05]  /*52a0*/  BSYNC B1 ;  /* 0x0000000000017941 */ /* 0x000fea0003800000 */
.L_x_92:
[----:B-----5:R-:W-:-:S05]  /*52b0*/  LOP3.LUT R4, R103, 0xffffe000, RZ, 0xc0, !PT ;  /* 0xffffe00067047812 */ /* 0x020fca00078ec0ff */
[----:B------:R-:W-:-:S04]  /*52c0*/  FMUL R4, R4, R91 ;  /* 0x0000005b04047220 */ /* 0x000fc80000400000 */
[----:B------:R-:W-:-:S05]  /*52d0*/  FFMA R87, R87, R90, R4 ;  /* 0x0000005a57577223 */ /* 0x000fca0000000004 */
[----:B------:R-:W-:-:S05]  /*52e0*/  F2FP.TF32.F32.PACK_B R87, R87 ;  /* 0x00000057ff57723e */ /* 0x000fca00024050ff */
[----:B------:R0:W-:Y:S01]  /*52f0*/  @P4 STG.E desc[UR40][R110.64+0xe4], R87 ;  /* 0x0000e4576e004986 */ /* 0x0001e2000c101928 */
[----:B------:R-:W-:-:S13]  /*5300*/  ISETP.GT.AND P4, PT, R3, 0x80, P6 ;  /* 0x000000800300780c */ /* 0x000fda0003784270 */
[----:B------:R-:W2:Y:S01]  /*5310*/  @P4 LDG.E.LTC128B R103, desc[UR40][R60.64] ;  /* 0x000000283c674981 */ /* 0x000ea2000c1e1920 */
[----:B------:R-:W-:Y:S01]  /*5320*/  BSSY B1, `(.L_x_94) ;  /* 0x000000a000017945 */ /* 0x000fe20003800000 */
[----:B--2---:R-:W-:-:S05]  /*5330*/  LOP3.LUT R4, R103, 0xffffe000, RZ, 0xc0, !PT ;  /* 0xffffe00067047812 */ /* 0x004fca00078ec0ff */
[----:B------:R-:W-:-:S04]  /*5340*/  FMUL R5, R4, R91 ;  /* 0x0000005b04057220 */ /* 0x000fc80000400000 */
[----:B------:R-:W-:-:S05]  /*5350*/  FFMA R5, R24, R90, R5 ;  /* 0x0000005a18057223 */ /* 0x000fca0000000005 */
[----:B------:R-:W-:-:S05]  /*5360*/  F2FP.TF32.F32.PACK_B R5, R5 ;  /* 0x00000005ff05723e */ /* 0x000fca00024050ff */
[----:B------:R0:W-:Y:S01]  /*5370*/  @P4 STG.E desc[UR40][R14.64], R5 ;  /* 0x000000050e004986 */ /* 0x0001e2000c101928 */
[----:B------:R-:W-:-:S04]  /*5380*/  ISETP.NE.AND P4, PT, R119, RZ, PT ;  /* 0x000000ff7700720c */ /* 0x000fc80003f85270 */
[----:B------:R-:W-:-:S13]  /*5390*/  ISETP.GT.AND P4, PT, R3, 0x80, P4 ;  /* 0x000000800300780c */ /* 0x000fda0002784270 */
[----:B0-----:R-:W-:Y:S05]  /*53a0*/  @!P4 BRA `(.L_x_95) ;  /* 0x000000000004c947 */ /* 0x001fea0003800000 */
[----:B------:R0:W5:Y:S02]  /*53b0*/  LDG.E.LTC128B R103, desc[UR40][R58.64+0x4] ;  /* 0x000004283a677981 */ /* 0x000164000c1e1920 */
.L_x_95:
[----:B------:R-:W-:Y:S05]  /*53c0*/  BSYNC B1 ;  /* 0x0000000000017941 */ /* 0x000fea0003800000 */
.L_x_94:
[----:B-----5:R-:W-:Y:S01]  /*53d0*/  LOP3.LUT R4, R103, 0xffffe000, RZ, 0xc0, !PT ;  /* 0xffffe00067047812 */ /* 0x020fe200078ec0ff */
[----:B------:R-:W-:Y:S01]  /*53e0*/  @P4 IMAD.MOV.U32 R5, RZ, RZ, R15 ;  /* 0x000000ffff054224 */ /* 0x000fe200078e000f */
[----:B------:R-:W-:Y:S01]  /*53f0*/  ISETP.GT.AND P6, PT, R3, 0x88, P6 ;  /* 0x000000880300780c */ /* 0x000fe200037c4270 */
[----:B------:R-:W-:Y:S02]  /*5400*/  BSSY B1, `(.L_x_96) ;  /* 0x0000008000017945 */ /* 0x000fe40003800000 */
[----:B------:R-:W-:-:S04]  /*5410*/  FMUL R4, R4, R91 ;  /* 0x0000005b04047220 */ /* 0x000fc80000400000 */
[----:B------:R-:W-:Y:S01]  /*5420*/  FFMA R25, R25, R90, R4 ;  /* 0x0000005a19197223 */ /* 0x000fe20000000004 */
[----:B------:R-:W-:-:S04]  /*5430*/  @P4 IMAD.MOV.U32 R4, RZ, RZ, R14 ;  /* 0x000000ffff044224 */ /* 0x000fc800078e000e */
[----:B------:R-:W-:-:S05]  /*5440*/  F2FP.TF32.F32.PACK_B R25, R25 ;  /* 0x00000019ff19723e */ /* 0x000fca00024050ff */
[----:B------:R2:W-:Y:S01]  /*5450*/  @P4 STG.E desc[UR40][R4.64+0x4], R25 ;  /* 0x0000041904004986 */ /* 0x0005e2000c101928 */
[----:B------:R-:W-:Y:S05]  /*5460*/  @!P6 BRA `(.L_x_97) ;  /* 0x000000000004e947 */ /* 0x000fea0003800000 */
[----:B------:R0:W5:Y:S02]  /*5470*/  LDG.E.LTC128B R103, desc[UR40][R10.64] ;  /* 0x000000280a677981 */ /* 0x000164000c1e1920 */
.L_x_97:
[----:B------:R-:W-:Y:S05]  /*5480*/  BSYNC B1 ;  /* 0x0000000000017941 */ /* 0x000fea0003800000 */
.L_x_96:
[----:B--2--5:R-:W-:Y:S01]  /*5490*/  LOP3.LUT R4, R103, 0xffffe000, RZ, 0xc0, !PT ;  /* 0xffffe00067047812 */ /* 0x024fe200078ec0ff */
[----:B------:R-:W-:Y:S01]  /*54a0*/  BSSY B1, `(.L_x_98) ;  /* 0x0000009000017945 */ /* 0x000fe20003800000 */
[----:B------:R-:W-:-:S03]  /*54b0*/  ISETP.NE.AND P4, PT, R119, RZ, PT ;  /* 0x000000ff7700720c */ /* 0x000fc60003f85270 */
[----:B------:R-:W-:Y:S01]  /*54c0*/  FMUL R5, R4, R91 ;  /* 0x0000005b04057220 */ /* 0x000fe20000400000 */
[----:B------:R-:W-:-:S03]  /*54d0*/  ISETP.GT.AND P4, PT, R3, 0x88, P4 ;  /* 0x000000880300780c */ /* 0x000fc60002784270 */
[----:B------:R-:W-:-:S05]  /*54e0*/  FFMA R5, R26, R90, R5 ;  /* 0x0000005a1a057223 */ /* 0x000fca0000000005 */
[----:B------:R-:W-:-:S05]  /*54f0*/  F2FP.TF32.F32.PACK_B R5, R5 ;  /* 0x00000005ff05723e */ /* 0x000fca00024050ff */
[----:B------:R2:W-:Y:S01]  /*5500*/  @P6 STG.E desc[UR40][R62.64], R5 ;  /* 0x000000053e006986 */ /* 0x0005e2000c101928 */
[----:B------:R-:W-:Y:S05]  /*5510*/  @!P4 BRA `(.L_x_99) ;  /* 0x000000000004c947 */ /* 0x000fea0003800000 */
[----:B------:R0:W5:Y:S02]  /*5520*/  LDG.E.LTC128B R103, desc[UR40][R12.64+0x4] ;  /* 0x000004280c677981 */ /* 0x000164000c1e1920 */
.L_x_99:
[----:B------:R-:W-:Y:S05]  /*5530*/  BSYNC B1 ;  /* 0x0000000000017941 */ /* 0x000fea0003800000 */
.L_x_98:
[----:B-----5:R-:W-:Y:S01]  /*5540*/  LOP3.LUT R4, R103, 0xffffe000, RZ, 0xc0, !PT ;  /* 0xffffe00067047812 */ /* 0x020fe200078ec0ff */
[----:B------:R-:W-:Y:S01]  /*5550*/  BSSY B1, `(.L_x_100) ;  /* 0x0000009000017945 */ /* 0x000fe20003800000 */
[----:B------:R-:W-:-:S03]  /*5560*/  ISETP.NE.AND P6, PT, R116, RZ, PT ;  /* 0x000000ff7400720c */ /* 0x000fc60003fc5270 */
[----:B------:R-:W-:-:S04]  /*5570*/  FMUL R4, R4, R91 ;  /* 0x0000005b04047220 */ /* 0x000fc80000400000 */
[----:B------:R-:W-:-:S05]  /*5580*/  FFMA R27, R27, R90, R4 ;  /* 0x0000005a1b1b7223 */ /* 0x000fca0000000004 */
[----:B------:R-:W-:-:S05]  /*5590*/  F2FP.TF32.F32.PACK_B R27, R27 ;  /* 0x0000001bff1b723e */ /* 0x000fca00024050ff */
[----:B------:R0:W-:Y:S01]  /*55a0*/  @P4 STG.E desc[UR40][R64.64+0x4], R27 ;  /* 0x0000041b40004986 */ /* 0x0001e2000c101928 */
[----:B------:R-:W-:-:S13]  /*55b0*/  ISETP.GT.AND P4, PT, R3, 0x80, P6 ;  /* 0x000000800300780c */ /* 0x000fda0003784270 */
[----:B0-----:R-:W-:Y:S05]  /*55c0*/  @!P4 BRA `(.L_x_101) ;  /* 0x000000000004c947 */ /* 0x001fea0003800000 */
[----:B------:R0:W5:Y:S02]  /*55d0*/  LDG.E.LTC128B R103, desc[UR40][R58.64+0x20] ;  /* 0x000020283a677981 */ /* 0x000164000c1e1920 */
.L_x_101:
[----:B------:R-:W-:Y:S05]  /*55e0*/  BSYNC B1 ;  /* 0x0000000000017941 */ /* 0x000fea0003800000 */
.L_x_100:
[----:B-----5:R-:W-:Y:S01]  /*55f0*/  LOP3.LUT R4, R103, 0xffffe000, RZ, 0xc0, !PT ;  /* 0xffffe00067047812 */ /* 0x020fe200078ec0ff */
[----:B------:R-:W-:Y:S01]  /*5600*/  BSSY B1, `(.L_x_102) ;  /* 0x000000b000017945 */ /* 0x000fe20003800000 */
[----:B------:R-:W-:-:S03]  /*5610*/  ISETP.NE.AND P6, PT, R117, RZ, PT ;  /* 0x000000ff7500720c */ /* 0x000fc60003fc5270 */
[----:B--2---:R-:W-:Y:S01]  /*5620*/  FMUL R5, R4, R91 ;  /* 0x0000005b04057220 */ /* 0x004fe20000400000 */
[----:B------:R-:W-:-:S03]  /*5630*/  @P4 IMAD.MOV.U32 R4, RZ, RZ, R14 ;  /* 0x000000ffff044224 */ /* 0x000fc600078e000e */
[----:B-1-34-:R-:W-:Y:S01]  /*5640*/  FFMA R7, R28, R90, R5 ;  /* 0x0000005a1c077223 */ /* 0x01afe20000000005 */
[----:B------:R-:W-:-:S04]  /*5650*/  @P4 IMAD.MOV.U32 R5, RZ, RZ, R15 ;  /* 0x000000ffff054224 */ /* 0x000fc800078e000f */
[----:B------:R-:W-:-:S05]  /*5660*/  F2FP.TF32.F32.PACK_B R7, R7 ;  /* 0x00000007ff07723e */ /* 0x000fca00024050ff */
[----:B------:R1:W-:Y:S01]  /*5670*/  @P4 STG.E desc[UR40][R4.64+0x20], R7 ;  /* 0x0000200704004986 */ /* 0x0003e2000c101928 */
[----:B------:R-:W-:-:S13]  /*5680*/  ISETP.GT.AND P4, PT, R3, 0x80, P6 ;  /* 0x000000800300780c */ /* 0x000fda0003784270 */
[----:B-1----:R-:W-:Y:S05]  /*5690*/  @!P4 BRA `(.L_x_103) ;  /* 0x000000000004c947 */ /* 0x002fea0003800000 */
[----:B------:R1:W5:Y:S02]  /*56a0*/  LDG.E.LTC128B R103, desc[UR40][R58.64+0x24] ;  /* 0x000024283a677981 */ /* 0x000364000c1e1920 */
.L_x_103:
[----:B------:R-:W-:Y:S05]  /*56b0*/  BSYNC B1 ;  /* 0x0000000000017941 */ /* 0x000fea0003800000 */
.L_x_102:
[----:B-----5:R-:W-:Y:S01]  /*56c0*/  LOP3.LUT R4, R103, 0xffffe000, RZ, 0xc0, !PT ;  /* 0xffffe00067047812 */ /* 0x020fe200078ec0ff */
[----:B------:R-:W-:Y:S01]  /*56d0*/  @P4 IMAD.MOV.U32 R5, RZ, RZ, R15 ;  /* 0x000000ffff054224 */ /* 0x000fe200078e000f */
[----:B------:R-:W-:Y:S03]  /*56e0*/  BSSY B1, `(.L_x_104) ;  /* 0x000000a000017945 */ /* 0x000fe60003800000 */
[----:B------:R-:W-:-:S04]  /*56f0*/  FMUL R4, R4, R91 ;  /* 0x0000005b04047220 */ /* 0x000fc80000400000 */
[----:B------:R-:W-:Y:S01]  /*5700*/  FFMA R29, R29, R90, R4 ;  /* 0x0000005a1d1d7223 */ /* 0x000fe20000000004 */
[----:B------:R-:W-:-:S04]  /*5710*/  @P4 IMAD.MOV.U32 R4, RZ, RZ, R14 ;  /* 0x000000ffff044224 */ /* 0x000fc800078e000e */
[----:B------:R-:W-:-:S05]  /*5720*/  F2FP.TF32.F32.PACK_B R29, R29 ;  /* 0x0000001dff1d723e */ /* 0x000fca00024050ff */
[----:B------:R2:W-:Y:S01]  /*5730*/  @P4 STG.E desc[UR40][R4.64+0x24], R29 ;  /* 0x0000241d04004986 */ /* 0x0005e2000c101928 */
[----:B------:R-:W-:-:S04]  /*5740*/  ISETP.NE.AND P4, PT, R116, RZ, PT ;  /* 0x000000ff7400720c */ /* 0x000fc80003f85270 */
[----:B------:R-:W-:-:S13]  /*5750*/  ISETP.GT.AND P4, PT, R3, 0x88, P4 ;  /* 0x000000880300780c */ /* 0x000fda0002784270 */
[----:B--2---:R-:W-:Y:S05]  /*5760*/  @!P4 BRA `(.L_x_105) ;  /* 0x000000000004c947 */ /* 0x004fea0003800000 */
[----:B------:R2:W5:Y:S02]  /*5770*/  LDG.E.LTC128B R103, desc[UR40][R12.64+0x20] ;  /* 0x000020280c677981 */ /* 0x000564000c1e1920 */
.L_x_105:
[----:B------:R-:W-:Y:S05]  /*5780*/  BSYNC B1 ;  /* 0x0000000000017941 */ /* 0x000fea0003800000 */
.L_x_104:
[----:B-----5:R-:W-:Y:S01]  /*5790*/  LOP3.LUT R4, R103, 0xffffe000, RZ, 0xc0, !PT ;  /* 0xffffe00067047812 */ /* 0x020fe200078ec0ff */
[----:B------:R-:W-:Y:S04]  /*57a0*/  BSSY B1, `(.L_x_106) ;  /* 0x0000008000017945 */ /* 0x000fe80003800000 */
[----:B------:R-:W-:-:S04]  /*57b0*/  FMUL R5, R4, R91 ;  /* 0x0000005b04057220 */ /* 0x000fc80000400000 */
[----:B------:R-:W-:-:S05]  /*57c0*/  FFMA R5, R30, R90, R5 ;  /* 0x0000005a1e057223 */ /* 0x000fca0000000005 */
[----:B------:R-:W-:-:S05]  /*57d0*/  F2FP.TF32.F32.PACK_B R5, R5 ;  /* 0x00000005ff05723e */ /* 0x000fca00024050ff */
[----:B------:R3:W-:Y:S01]  /*57e0*/  @P4 STG.E desc[UR40][R8.64+0x20], R5 ;  /* 0x0000200508004986 */ /* 0x0007e2000c101928 */
[----:B------:R-:W-:-:S13]  /*57f0*/  ISETP.GT.AND P4, PT, R3, 0x88, P6 ;  /* 0x000000880300780c */ /* 0x000fda0003784270 */
[----:B---3--:R-:W-:Y:S05]  /*5800*/  @!P4 BRA `(.L_x_107) ;  /* 0x000000000004c947 */ /* 0x008fea0003800000 */
[----:B------:R3:W5:Y:S02]  /*5810*/  LDG.E.LTC128B R103, desc[UR40][R12.64+0x24] ;  /* 0x000024280c677981 */ /* 0x000764000c1e1920 */
.L_x_107:
[----:B------:R-:W-:Y:S05]  /*5820*/  BSYNC B1 ;  /* 0x0000000000017941 */ /* 0x000fea0003800000 */
.L_x_106:
[----:B-----5:R-:W-:Y:S01]  /*5830*/  LOP3.LUT R4, R103, 0xffffe000, RZ, 0xc0, !PT ;  /* 0xffffe00067047812 */ /* 0x020fe200078ec0ff */
[----:B------:R-:W-:Y:S01]  /*5840*/  @P4 IMAD.MOV.U32 R5, RZ, RZ, R9 ;  /* 0x000000ffff054224 */ /* 0x000fe200078e0009 */
[----:B------:R-:W-:Y:S01]  /*5850*/  ISETP.NE.AND P6, PT, R112, RZ, PT ;  /* 0x000000ff7000720c */ /* 0x000fe20003fc5270 */
[----:B------:R-:W-:Y:S02]  /*5860*/  BSSY B1, `(.L_x_108) ;  /* 0x0000009000017945 */ /* 0x000fe40003800000 */
[----:B------:R-:W-:-:S04]  /*5870*/  FMUL R4, R4, R91 ;  /* 0x0000005b04047220 */ /* 0x000fc80000400000 */
[----:B------:R-:W-:Y:S01]  /*5880*/  FFMA R31, R31, R90, R4 ;  /* 0x0000005a1f1f7223 */ /* 0x000fe20000000004 */
[----:B------:R-:W-:-:S04]  /*5890*/  @P4 IMAD.MOV.U32 R4, RZ, RZ, R8 ;  /* 0x000000ffff044224 */ /* 0x000fc800078e0008 */
[----:B------:R-:W-:-:S05]  /*58a0*/  F2FP.TF32.F32.PACK_B R31, R31 ;  /* 0x0000001fff1f723e */ /* 0x000fca00024050ff */
[----:B------:R4:W-:Y:S01]  /*58b0*/  @P4 STG.E desc[UR40][R4.64+0x24], R31 ;  /* 0x0000241f04004986 */ /* 0x0009e2000c101928 */
[----:B------:R-:W-:-:S13]  /*58c0*/  ISETP.GT.AND P4, PT, R3, 0x80, P6 ;  /* 0x000000800300780c */ /* 0x000fda0003784270 */
[----:B----4-:R-:W-:Y:S05]  /*58d0*/  @!P4 BRA `(.L_x_109) ;  /* 0x000000000004c947 */ /* 0x010fea0003800000 */
[----:B------:R4:W5:Y:S02]  /*58e0*/  LDG.E.LTC128B R103, desc[UR40][R58.64+0x40] ;  /* 0x000040283a677981 */ /* 0x000964000c1e1920 */
.L_x_109:
[----:B------:R-:W-:Y:S05]  /*58f0*/  BSYNC B1 ;  /* 0x0000000000017941 */ /* 0x000fea0003800000 */
.L_x_108:
[----:B-----5:R-:W-:Y:S01]  /*5900*/  LOP3.LUT R4, R103, 0xffffe000, RZ, 0xc0, !PT ;  /* 0xffffe00067047812 */ /* 0x020fe200078ec0ff */
[----:B------:R-:W-:Y:S01]  /*5910*/  BSSY B1, `(.L_x_110) ;  /* 0x000000b000017945 */ /* 0x000fe20003800000 */
[----:B------:R-:W-:-:S03]  /*5920*/  ISETP.NE.AND P6, PT, R104, RZ, PT ;  /* 0x000000ff6800720c */ /* 0x000fc60003fc5270 */
[----:B------:R-:W-:Y:S01]  /*5930*/  FMUL R5, R4, R91 ;  /* 0x0000005b04057220 */ /* 0x000fe20000400000 */
[----:B------:R-:W-:-:S03]  /*5940*/  @P4 IMAD.MOV.U32 R4, RZ, RZ, R14 ;  /* 0x000000ffff044224 */ /* 0x000fc600078e000e */
[----:B------:R-:W-:Y:S01]  /*5950*/  FFMA R7, R32, R90, R5 ;  /* 0x0000005a20077223 */ /* 0x000fe20000000005 */
[----:B------:R-:W-:-:S04]  /*5960*/  @P4 IMAD.MOV.U32 R5, RZ, RZ, R15 ;  /* 0x000000ffff054224 */ /* 0x000fc800078e000f */
[----:B------:R-:W-:-:S05]  /*5970*/  F2FP.TF32.F32.PACK_B R7, R7 ;  /* 0x00000007ff07723e */ /* 0x000fca00024050ff */
[----:B------:R0:W-:Y:S01]  /*5980*/  @P4 STG.E desc[UR40][R4.64+0x40], R7 ;  /* 0x0000400704004986 */ /* 0x0001e2000c101928 */
[----:B------:R-:W-:-:S13]  /*5990*/  ISETP.GT.AND P4, PT, R3, 0x80, P6 ;  /* 0x000000800300780c */ /* 0x000fda0003784270 */
[----:B0-----:R-:W-:Y:S05]  /*59a0*/  @!P4 BRA `(.L_x_111) ;  /* 0x000000000004c947 */ /* 0x001fea0003800000 */
[----:B------:R0:W5:Y:S02]  /*59b0*/  LDG.E.LTC128B R103, desc[UR40][R58.64+0x44] ;  /* 0x000044283a677981 */ /* 0x000164000c1e1920 */
.L_x_111:
[----:B------:R-:W-:Y:S05]  /*59c0*/  BSYNC B1 ;  /* 0x0000000000017941 */ /* 0x000fea0003800000 */
.L_x_110:
        /* <DEDUP_REMOVED lines=10> */
[----:B0-----:R-:W-:Y:S05]  /*5a70*/  @!P4 BRA `(.L_x_113) ;  /* 0x000000000004c947 */ /* 0x001fea0003800000 */
[----:B------:R0:W5:Y:S02]  /*5a80*/  LDG.E.LTC128B R103, desc[UR40][R12.64+0x40] ;  /* 0x000040280c677981 */ /* 0x000164000c1e1920 */
.L_x_113:
[----:B------:R-:W-:Y:S05]  /*5a90*/  BSYNC B1 ;  /* 0x0000000000017941 */ /* 0x000fea0003800000 */
.L_x_112:
[----:B-----5:R-:W-:Y:S01]  /*5aa0*/  LOP3.LUT R4, R103, 0xffffe000, RZ, 0xc0, !PT ;  /* 0xffffe00067047812 */ /* 0x020fe200078ec0ff */
[----:B------:R-:W-:Y:S04]  /*5ab0*/  BSSY B1, `(.L_x_114) ;  /* 0x000000a000017945 */ /* 0x000fe80003800000 */
        /* <DEDUP_REMOVED lines=9> */
.L_x_115:
[----:B------:R-:W-:Y:S05]  /*5b50*/  BSYNC B1 ;  /* 0x0000000000017941 */ /* 0x000fea0003800000 */
.L_x_114:
        /* <DEDUP_REMOVED lines=10> */
[----:B0-----:R-:W-:Y:S05]  /*5c00*/  @!P4 BRA `(.L_x_117) ;  /* 0x000000000004c947 */ /* 0x001fea0003800000 */
[----:B------:R0:W5:Y:S02]  /*5c10*/  LDG.E.LTC128B R103, desc[UR40][R58.64+0x60] ;  /* 0x000060283a677981 */ /* 0x000164000c1e1920 */
.L_x_117:
[----:B------:R-:W-:Y:S05]  /*5c20*/  BSYNC B1 ;  /* 0x0000000000017941 */ /* 0x000fea0003800000 */
.L_x_116:
        /* <DEDUP_REMOVED lines=12> */
.L_x_119:
[----:B------:R-:W-:Y:S05]  /*5cf0*/  BSYNC B1 ;  /* 0x0000000000017941 */ /* 0x000fea0003800000 */
.L_x_118:
        /* <DEDUP_REMOVED lines=12> */
.L_x_121:
[----:B------:R-:W-:Y:S05]  /*5dc0*/  BSYNC B1 ;  /* 0x0000000000017941 */ /* 0x000fea0003800000 */
.L_x_120:
        /* <DEDUP_REMOVED lines=11> */
.L_x_123:
[----:B------:R-:W-:Y:S05]  /*5e80*/  BSYNC B1 ;  /* 0x0000000000017941 */ /* 0x000fea0003800000 */
.L_x_122:
        /* <DEDUP_REMOVED lines=12> */
.L_x_125:
[----:B------:R-:W-:Y:S05]  /*5f50*/  BSYNC B1 ;  /* 0x0000000000017941 */ /* 0x000fea0003800000 */
.L_x_124:
        /* <DEDUP_REMOVED lines=12> */
.L_x_127:
[----:B------:R-:W-:Y:S05]  /*6020*/  BSYNC B1 ;  /* 0x0000000000017941 */ /* 0x000fea0003800000 */
.L_x_126:
        /* <DEDUP_REMOVED lines=12> */
.L_x_129:
[----:B------:R-:W-:Y:S05]  /*60f0*/  BSYNC B1 ;  /* 0x0000000000017941 */ /* 0x000fea0003800000 */
.L_x_128:
        /* <DEDUP_REMOVED lines=11> */
.L_x_131:
[----:B------:R-:W-:Y:S05]  /*61b0*/  BSYNC B1 ;  /* 0x0000000000017941 */ /* 0x000fea0003800000 */
.L_x_130:
        /* <DEDUP_REMOVED lines=12> */
.L_x_133:
[----:B------:R-:W-:Y:S05]  /*6280*/  BSYNC B1 ;  /* 0x0000000000017941 */ /* 0x000fea0003800000 */
.L_x_132:
        /* <DEDUP_REMOVED lines=11> */
.L_x_135:
[----:B------:R-:W-:Y:S05]  /*6340*/  BSYNC B1 ;  /* 0x0000000000017941 */ /* 0x000fea0003800000 */
.L_x_134:
        /* <DEDUP_REMOVED lines=11> */
.L_x_137:
[----:B------:R-:W-:Y:S05]  /*6400*/  BSYNC B1 ;  /* 0x0000000000017941 */ /* 0x000fea0003800000 */
.L_x_136:
[----:B-----5:R-:W-:Y:S01]  /*6410*/  LOP3.LUT R4, R103, 0xffffe000, RZ, 0xc0, !PT ;  /* 0xffffe00067047812 */ /* 0x020fe200078ec0ff */
[----:B------:R-:W-:Y:S01]  /*6420*/  BSSY B1, `(.L_x_138) ;  /* 0x000000a000017945 */ /* 0x000fe20003800000 */
[----:B------:R-:W-:-:S03]  /*6430*/  ISETP.GT.AND P5, PT, R3, 0x88, P5 ;  /* 0x000000880300780c */ /* 0x000fc60002fa4270 */
[----:B------:R-:W-:Y:S01]  /*6440*/  FMUL R5, R4, R91 ;  /* 0x0000005b04057220 */ /* 0x000fe20000400000 */
[----:B------:R-:W-:-:S03]  /*6450*/  @P4 IMAD.MOV.U32 R4, RZ, RZ, R8 ;  /* 0x000000ffff044224 */ /* 0x000fc600078e0008 */
[----:B------:R-:W-:Y:S01]  /*6460*/  FFMA R7, R46, R90, R5 ;  /* 0x0000005a2e077223 */ /* 0x000fe20000000005 */
[----:B------:R-:W-:-:S04]  /*6470*/  @P4 IMAD.MOV.U32 R5, RZ, RZ, R9 ;  /* 0x000000ffff054224 */ /* 0x000fc800078e0009 */
[----:B------:R-:W-:-:S05]  /*6480*/  F2FP.TF32.F32.PACK_B R7, R7 ;  /* 0x00000007ff07723e */ /* 0x000fca00024050ff */
[----:B------:R0:W-:Y:S01]  /*6490*/  @P4 STG.E desc[UR40][R4.64+0xa0], R7 ;  /* 0x0000a00704004986 */ /* 0x0001e2000c101928 */
[----:B------:R-:W-:Y:S05]  /*64a0*/  @!P5 BRA `(.L_x_139) ;  /* 0x000000000004d947 */ /* 0x000fea0003800000 */
[----:B------:R0:W5:Y:S02]  /*64b0*/  LDG.E.LTC128B R103, desc[UR40][R12.64+0xa4] ;  /* 0x0000a4280c677981 */ /* 0x000164000c1e1920 */
.L_x_139:
[----:B------:R-:W-:Y:S05]  /*64c0*/  BSYNC B1 ;  /* 0x0000000000017941 */ /* 0x000fea0003800000 */
.L_x_138:
[----:B0----5:R-:W-:Y:S01]  /*64d0*/  LOP3.LUT R4, R103, 0xffffe000, RZ, 0xc0, !PT ;  /* 0xffffe00067047812 */ /* 0x021fe200078ec0ff */
        /* <DEDUP_REMOVED lines=10> */
.L_x_141:
[----:B------:R-:W-:Y:S05]  /*6580*/  BSYNC B1 ;  /* 0x0000000000017941 */ /* 0x000fea0003800000 */
.L_x_140:
[----:B0----5:R-:W-:Y:S01]  /*6590*/  LOP3.LUT R4, R103, 0xffffe000, RZ, 0xc0, !PT ;  /* 0xffffe00067047812 */ /* 0x021fe200078ec0ff */
        /* <DEDUP_REMOVED lines=10> */
.L_x_143:
[----:B------:R-:W-:Y:S05]  /*6640*/  BSYNC B1 ;  /* 0x0000000000017941 */ /* 0x000fea0003800000 */
.L_x_142:
        /* <DEDUP_REMOVED lines=11> */
.L_x_145:
[----:B------:R-:W-:Y:S05]  /*6700*/  BSYNC B1 ;  /* 0x0000000000017941 */ /* 0x000fea0003800000 */
.L_x_144:
        /* <DEDUP_REMOVED lines=11> */
.L_x_147:
[----:B------:R-:W-:Y:S05]  /*67c0*/  BSYNC B1 ;  /* 0x0000000000017941 */ /* 0x000fea0003800000 */
.L_x_146:
        /* <DEDUP_REMOVED lines=11> */
.L_x_149:
[----:B------:R-:W-:Y:S05]  /*6880*/  BSYNC B1 ;  /* 0x0000000000017941 */ /* 0x000fea0003800000 */
.L_x_148:
        /* <DEDUP_REMOVED lines=11> */
.L_x_151:
[----:B------:R-:W-:Y:S05]  /*6940*/  BSYNC B1 ;  /* 0x0000000000017941 */ /* 0x000fea0003800000 */
.L_x_150:
[----:B0----5:R-:W-:Y:S01]  /*6950*/  LOP3.LUT R4, R103, 0xffffe000, RZ, 0xc0, !PT ;  /* 0xffffe00067047812 */ /* 0x021fe200078ec0ff */
        /* <DEDUP_REMOVED lines=8> */
.L_x_153:
[----:B------:R-:W-:Y:S05]  /*69e0*/  BSYNC B1 ;  /* 0x0000000000017941 */ /* 0x000fea0003800000 */
.L_x_152:
        /* <DEDUP_REMOVED lines=11> */
.L_x_155:
[----:B------:R-:W-:Y:S05]  /*6aa0*/  BSYNC B1 ;  /* 0x0000000000017941 */ /* 0x000fea0003800000 */
.L_x_154:
[----:B------:R-:W-:Y:S05]  /*6ab0*/  @!P0 BRA `(.L_x_156) ;  /* 0x00000014008c8947 */ /* 0x000fea0003800000 */
[----:B0----5:R-:W-:-:S05]  /*6ac0*/  LOP3.LUT R4, R103, 0xffffe000, RZ, 0xc0, !PT ;  /* 0xffffe00067047812 */ /* 0x021fca00078ec0ff */
[----:B------:R-:W-:-:S04]  /*6ad0*/  FMUL R4, R4, R91 ;  /* 0x0000005b04047220 */ /* 0x000fc80000400000 */
[----:B------:R-:W-:-:S05]  /*6ae0*/  FFMA R55, R55, R90, R4 ;  /* 0x0000005a37377223 */ /* 0x000fca0000000004 */
[----:B------:R-:W-:-:S05]  /*6af0*/  F2FP.TF32.F32.PACK_B R55, R55 ;  /* 0x00000037ff37723e */ /* 0x000fca00024050ff */
[----:B------:R0:W-:Y:S01]  /*6b00*/  STG.E desc[UR40][R8.64+0xe4], R55 ;  /* 0x0000e43708007986 */ /* 0x0001e2000c101928 */
[----:B------:R-:W-:Y:S05]  /*6b10*/  BRA `(.L_x_156) ;  /* 0x0000001400747947 */ /* 0x000fea0003800000 */
.L_x_33:
[----:B------:R-:W-:Y:S01]  /*6b20*/  ULDC.64 UR4, c[0x0][0x5c0] ;  /* 0x0001700000047ab9 */ /* 0x000fe20000000a00 */
[-C--:B------:R-:W-:Y:S01]  /*6b30*/  FMUL R5, R56, R90.reuse ;  /* 0x0000005a38057220 */ /* 0x080fe20000400000 */
[----:B------:R-:W-:Y:S01]  /*6b40*/  ISETP.GT.AND P4, PT, R4, 0x1, PT ;  /* 0x000000010400780c */ /* 0x000fe20003f84270 */
[-C--:B------:R-:W-:Y:S01]  /*6b50*/  FMUL R57, R57, R90.reuse ;  /* 0x0000005a39397220 */ /* 0x080fe20000400000 */
[----:B------:R-:W-:Y:S01]  /*6b60*/  LEA R8, P2, R114, UR4, 0x2 ;  /* 0x0000000472087c11 */ /* 0x000fe2000f8410ff */
[----:B------:R-:W-:Y:S01]  /*6b70*/  IMAD.SHL.U32 R15, R92, 0x4, RZ ;  /* 0x000000045c0f7824 */ /* 0x000fe200078e00ff */
[----:B------:R-:W-:Y:S01]  /*6b80*/  ISETP.GT.AND P1, PT, R3, RZ, P4 ;  /* 0x000000ff0300720c */ /* 0x000fe20002724270 */
[----:B------:R-:W-:Y:S01]  /*6b90*/  IMAD.SHL.U32 R103, R93, 0x4, RZ ;  /* 0x000000045d677824 */ /* 0x000fe200078e00ff */
[----:B------:R-:W-:Y:S01]  /*6ba0*/  LEA.HI.X R9, R114, UR5, R21, 0x2, P2 ;  /* 0x0000000572097c11 */ /* 0x000fe200090f1415 */
[-C--:B------:R-:W-:Y:S01]  /*6bb0*/  FMUL R59, R59, R90.reuse ;  /* 0x0000005a3b3b7220 */ /* 0x080fe20000400000 */
[----:B------:R-:W-:Y:S01]  /*6bc0*/  F2FP.TF32.F32.PACK_B R5, R5 ;  /* 0x00000005ff05723e */ /* 0x000fe200024050ff */
[-C--:B------:R-:W-:Y:S01]  /*6bd0*/  FMUL R13, R58, R90.reuse ;  /* 0x0000005a3a0d7220 */ /* 0x080fe20000400000 */
[----:B------:R-:W-:Y:S01]  /*6be0*/  F2FP.TF32.F32.PACK_B R57, R57 ;  /* 0x00000039ff39723e */ /* 0x000fe200024050ff */
[-C--:B------:R-:W-:Y:S01]  /*6bf0*/  FMUL R61, R61, R90.reuse ;  /* 0x0000005a3d3d7220 */ /* 0x080fe20000400000 */
[----:B------:R-:W-:Y:S01]  /*6c00*/  SHF.L.U64.HI R7, R92, 0x2, R95 ;  /* 0x000000025c077819 */ /* 0x000fe2000001025f */
[----:B------:R0:W-:Y:S01]  /*6c10*/  @P0 STG.E desc[UR40][R8.64], R5 ;  /* 0x0000000508000986 */ /* 0x0001e2000c101928 */
[----:B------:R-:W-:Y:S01]  /*6c20*/  ISETP.GT.AND P0, PT, R3, 0x8, P4 ;  /* 0x000000080300780c */ /* 0x000fe20002704270 */
[----:B------:R-:W-:Y:S01]  /*6c30*/  FMUL R63, R63, R90 ;  /* 0x0000005a3f3f7220 */ /* 0x000fe20000400000 */
[----:B------:R-:W-:Y:S01]  /*6c40*/  IADD3 R10, P2, R15, R8, RZ ;  /* 0x000000080f0a7210 */ /* 0x000fe20007f5e0ff */
[----:B------:R-:W-:Y:S01]  /*6c50*/  @P1 STG.E desc[UR40][R8.64+0x4], R57 ;  /* 0x0000043908001986 */ /* 0x000fe2000c101928 */
[----:B------:R-:W-:Y:S01]  /*6c60*/  SHF.L.U64.HI R23, R93, 0x2, R94 ;  /* 0x000000025d177819 */ /* 0x000fe2000001025e */
[----:B------:R-:W-:Y:S01]  /*6c70*/  FMUL R65, R65, R90 ;  /* 0x0000005a41417220 */ /* 0x000fe20000400000 */
[----:B------:R-:W-:Y:S01]  /*6c80*/  F2FP.TF32.F32.PACK_B R59, R59 ;  /* 0x0000003bff3b723e */ /* 0x000fe200024050ff */
[----:B------:R-:W-:Y:S01]  /*6c90*/  IMAD.X R11, R7, 0x1, R9, P2 ;  /* 0x00000001070b7824 */ /* 0x000fe200010e0609 */
[----:B------:R-:W-:Y:S01]  /*6ca0*/  IADD3 R6, P1, P2, R103, R8, R15 ;  /* 0x0000000867067210 */ /* 0x000fe20007a3e00f */
[-C--:B------:R-:W-:Y:S01]  /*6cb0*/  FMUL R67, R67, R90.reuse ;  /* 0x0000005a43437220 */ /* 0x080fe20000400000 */
[----:B------:R-:W-:Y:S01]  /*6cc0*/  ISETP.GT.AND P5, PT, R4, 0x8, PT ;  /* 0x000000080400780c */ /* 0x000fe20003fa4270 */
[-C--:B0-----:R-:W-:Y:S01]  /*6cd0*/  FMUL R5, R60, R90.reuse ;  /* 0x0000005a3c057220 */ /* 0x081fe20000400000 */
[C---:B------:R-:W-:Y:S01]  /*6ce0*/  ISETP.GT.AND P4, PT, R4.reuse, 0x9, PT ;  /* 0x000000090400780c */ /* 0x040fe20003f84270 */
[----:B------:R-:W-:Y:S01]  /*6cf0*/  @P0 STG.E desc[UR40][R10.64+0x4], R59 ;  /* 0x0000043b0a000986 */ /* 0x000fe2000c101928 */
[----:B------:R-:W-:Y:S01]  /*6d00*/  ISETP.GT.AND P3, PT, R3, 0x8, P6 ;  /* 0x000000080300780c */ /* 0x000fe20003764270 */
[-C--:B------:R-:W-:Y:S01]  /*6d10*/  FMUL R69, R69, R90.reuse ;  /* 0x0000005a45457220 */ /* 0x080fe20000400000 */
[----:B------:R-:W-:Y:S01]  /*6d20*/  IADD3.X R7, R23, R9, R7, P1, P2 ;  /* 0x0000000917077210 */ /* 0x000fe20000fe4407 */
[-C--:B------:R-:W-:Y:S01]  /*6d30*/  FMUL R71, R71, R90.reuse ;  /* 0x0000005a47477220 */ /* 0x080fe20000400000 */
[----:B------:R-:W-:Y:S01]  /*6d40*/  ISETP.GT.AND P1, PT, R3, RZ, P5 ;  /* 0x000000ff0300720c */ /* 0x000fe20002f24270 */
[-C--:B------:R-:W-:Y:S01]  /*6d50*/  FMUL R73, R73, R90.reuse ;  /* 0x0000005a49497220 */ /* 0x080fe20000400000 */
[----:B------:R-:W-:Y:S01]  /*6d60*/  ISETP.GT.AND P0, PT, R3, RZ, P4 ;  /* 0x000000ff0300720c */ /* 0x000fe20002704270 */
[-C--:B------:R-:W-:Y:S01]  /*6d70*/  FMUL R75, R75, R90.reuse ;  /* 0x0000005a4b4b7220 */ /* 0x080fe20000400000 */
[----:B------:R-:W-:Y:S01]  /*6d80*/  F2FP.TF32.F32.PACK_B R13, R13 ;  /* 0x0000000dff0d723e */ /* 0x000fe200024050ff */
[-C--:B------:R-:W-:Y:S01]  /*6d90*/  FMUL R77, R77, R90.reuse ;  /* 0x0000005a4d4d7220 */ /* 0x080fe20000400000 */
[----:B------:R-:W-:Y:S01]  /*6da0*/  F2FP.TF32.F32.PACK_B R5, R5 ;  /* 0x00000005ff05723e */ /* 0x000fe200024050ff */
[-C--:B------:R-:W-:Y:S01]  /*6db0*/  FMUL R79, R79, R90.reuse ;  /* 0x0000005a4f4f7220 */ /* 0x080fe20000400000 */
[----:B------:R-:W-:Y:S01]  /*6dc0*/  F2FP.TF32.F32.PACK_B R61, R61 ;  /* 0x0000003dff3d723e */ /* 0x000fe200024050ff */
[----:B------:R0:W-:Y:S01]  /*6dd0*/  @P3 STG.E desc[UR40][R10.64], R13 ;  /* 0x0000000d0a003986 */ /* 0x0001e2000c101928 */
[----:B------:R-:W-:Y:S01]  /*6de0*/  F2FP.TF32.F32.PACK_B R63, R63 ;  /* 0x0000003fff3f723e */ /* 0x000fe200024050ff */
[-C--:B------:R-:W-:Y:S01]  /*6df0*/  FMUL R81, R81, R90.reuse ;  /* 0x0000005a51517220 */ /* 0x080fe20000400000 */
[C---:B------:R-:W-:Y:S01]  /*6e00*/  ISETP.GT.AND P3, PT, R4.reuse, 0x10, PT ;  /* 0x000000100400780c */ /* 0x040fe20003f64270 */
[----:B------:R1:W-:Y:S01]  /*6e10*/  @P1 STG.E desc[UR40][R8.64+0x20], R5 ;  /* 0x0000200508001986 */ /* 0x0003e2000c101928 */
[----:B------:R-:W-:Y:S01]  /*6e20*/  ISETP.GT.AND P1, PT, R3, 0x8, P5 ;  /* 0x000000080300780c */ /* 0x000fe20002f24270 */
[-C--:B------:R-:W-:Y:S01]  /*6e30*/  FMUL R83, R83, R90.reuse ;  /* 0x0000005a53537220 */ /* 0x080fe20000400000 */
[----:B------:R-:W-:Y:S01]  /*6e40*/  ISETP.GT.AND P2, PT, R4, 0x11, PT ;  /* 0x000000110400780c */ /* 0x000fe20003f44270 */
[----:B------:R-:W-:Y:S01]  /*6e50*/  @P0 STG.E desc[UR40][R8.64+0x24], R61 ;  /* 0x0000243d08000986 */ /* 0x000fe2000c101928 */
[----:B------:R-:W-:Y:S01]  /*6e60*/  ISETP.GT.AND P0, PT, R3, 0x8, P4 ;  /* 0x000000080300780c */ /* 0x000fe20002704270 */
[-C--:B------:R-:W-:Y:S01]  /*6e70*/  FMUL R85, R85, R90.reuse ;  /* 0x0000005a55557220 */ /* 0x080fe20000400000 */
[----:B------:R-:W-:Y:S01]  /*6e80*/  F2FP.TF32.F32.PACK_B R65, R65 ;  /* 0x00000041ff41723e */ /* 0x000fe200024050ff */
[-C--:B0-----:R-:W-:Y:S01]  /*6e90*/  FMUL R13, R62, R90.reuse ;  /* 0x0000005a3e0d7220 */ /* 0x081fe20000400000 */
[----:B------:R-:W-:Y:S01]  /*6ea0*/  F2FP.TF32.F32.PACK_B R67, R67 ;  /* 0x00000043ff43723e */ /* 0x000fe200024050ff */
[-C--:B------:R-:W-:Y:S01]  /*6eb0*/  FMUL R87, R87, R90.reuse ;  /* 0x0000005a57577220 */ /* 0x080fe20000400000 */
[----:B------:R-:W-:Y:S01]  /*6ec0*/  F2FP.TF32.F32.PACK_B R69, R69 ;  /* 0x00000045ff45723e */ /* 0x000fe200024050ff */
[-C--:B-1----:R-:W-:Y:S01]  /*6ed0*/  FMUL R5, R64, R90.reuse ;  /* 0x0000005a40057220 */ /* 0x082fe20000400000 */
[----:B------:R-:W-:Y:S01]  /*6ee0*/  F2FP.TF32.F32.PACK_B R13, R13 ;  /* 0x0000000dff0d723e */ /* 0x000fe200024050ff */
[-C--:B------:R-:W-:Y:S01]  /*6ef0*/  FMUL R25, R25, R90.reuse ;  /* 0x0000005a19197220 */ /* 0x080fe20000400000 */
[----:B------:R-:W-:Y:S01]  /*6f00*/  F2FP.TF32.F32.PACK_B R71, R71 ;  /* 0x00000047ff47723e */ /* 0x000fe200024050ff */
[-C--:B------:R-:W-:Y:S01]  /*6f10*/  FMUL R27, R27, R90.reuse ;  /* 0x0000005a1b1b7220 */ /* 0x080fe20000400000 */
[----:B------:R-:W-:Y:S01]  /*6f20*/  F2FP.TF32.F32.PACK_B R5, R5 ;  /* 0x00000005ff05723e */ /* 0x000fe200024050ff */
[----:B------:R-:W-:Y:S01]  /*6f30*/  @P0 STG.E desc[UR40][R10.64+0x24], R63 ;  /* 0x0000243f0a000986 */ /* 0x000fe2000c101928 */
[----:B------:R-:W-:Y:S01]  /*6f40*/  ISETP.GT.AND P0, PT, R3, RZ, P3 ;  /* 0x000000ff0300720c */ /* 0x000fe20001f04270 */
[-C--:B------:R-:W-:Y:S01]  /*6f50*/  FMUL R29, R29, R90.reuse ;  /* 0x0000005a1d1d7220 */ /* 0x080fe20000400000 */
[----:B------:R-:W-:Y:S01]  /*6f60*/  F2FP.TF32.F32.PACK_B R73, R73 ;  /* 0x00000049ff49723e */ /* 0x000fe200024050ff */
[----:B------:R0:W-:Y:S01]  /*6f70*/  @P1 STG.E desc[UR40][R10.64+0x20], R13 ;  /* 0x0000200d0a001986 */ /* 0x0001e2000c101928 */
[C---:B------:R-:W-:Y:S01]  /*6f80*/  ISETP.GT.AND P1, PT, R4.reuse, 0x19, PT ;  /* 0x000000190400780c */ /* 0x040fe20003f24270 */
[-C--:B------:R-:W-:Y:S01]  /*6f90*/  FMUL R31, R31, R90.reuse ;  /* 0x0000005a1f1f7220 */ /* 0x080fe20000400000 */
[----:B------:R-:W-:Y:S01]  /*6fa0*/  F2FP.TF32.F32.PACK_B R75, R75 ;  /* 0x0000004bff4b723e */ /* 0x000fe200024050ff */
[-C--:B------:R-:W-:Y:S01]  /*6fb0*/  FMUL R33, R33, R90.reuse ;  /* 0x0000005a21217220 */ /* 0x080fe20000400000 */
[C---:B------:R-:W-:Y:S01]  /*6fc0*/  ISETP.GT.AND P5, PT, R4.reuse, 0x28, PT ;  /* 0x000000280400780c */ /* 0x040fe20003fa4270 */
[-C--:B------:R-:W-:Y:S01]  /*6fd0*/  FMUL R35, R35, R90.reuse ;  /* 0x0000005a23237220 */ /* 0x080fe20000400000 */
[----:B------:R-:W-:Y:S01]  /*6fe0*/  ISETP.GT.AND P4, PT, R4, 0x29, PT ;  /* 0x000000290400780c */ /* 0x000fe20003f84270 */
[-C--:B------:R-:W-:Y:S01]  /*6ff0*/  FMUL R37, R37, R90.reuse ;  /* 0x0000005a25257220 */ /* 0x080fe20000400000 */
[----:B------:R-:W-:Y:S01]  /*7000*/  F2FP.TF32.F32.PACK_B R77, R77 ;  /* 0x0000004dff4d723e */ /* 0x000fe200024050ff */
[----:B------:R1:W-:Y:S01]  /*7010*/  @P0 STG.E desc[UR40][R8.64+0x40], R5 ;  /* 0x0000400508000986 */ /* 0x0003e2000c101928 */
[----:B------:R-:W-:Y:S01]  /*7020*/  ISETP.GT.AND P0, PT, R3, RZ, P2 ;  /* 0x000000ff0300720c */ /* 0x000fe20001704270 */
[-C--:B0-----:R-:W-:Y:S01]  /*7030*/  FMUL R13, R66, R90.reuse ;  /* 0x0000005a420d7220 */ /* 0x081fe20000400000 */
[----:B------:R-:W-:Y:S01]  /*7040*/  F2FP.TF32.F32.PACK_B R79, R79 ;  /* 0x0000004fff4f723e */ /* 0x000fe200024050ff */
[-C--:B------:R-:W-:Y:S01]  /*7050*/  FMUL R39, R39, R90.reuse ;  /* 0x0000005a27277220 */ /* 0x080fe20000400000 */
[----:B------:R-:W-:Y:S01]  /*7060*/  F2FP.TF32.F32.PACK_B R81, R81 ;  /* 0x00000051ff51723e */ /* 0x000fe200024050ff */
[-C--:B------:R-:W-:Y:S01]  /*7070*/  FMUL R41, R41, R90.reuse ;  /* 0x0000005a29297220 */ /* 0x080fe20000400000 */
[----:B------:R-:W-:Y:S01]  /*7080*/  F2FP.TF32.F32.PACK_B R13, R13 ;  /* 0x0000000dff0d723e */ /* 0x000fe200024050ff */
[-C--:B------:R-:W-:Y:S01]  /*7090*/  FMUL R43, R43, R90.reuse ;  /* 0x0000005a2b2b7220 */ /* 0x080fe20000400000 */
[----:B------:R-:W-:Y:S01]  /*70a0*/  F2FP.TF32.F32.PACK_B R83, R83 ;  /* 0x00000053ff53723e */ /* 0x000fe200024050ff */
[-C--:B------:R-:W-:Y:S01]  /*70b0*/  FMUL R45, R45, R90.reuse ;  /* 0x0000005a2d2d7220 */ /* 0x080fe20000400000 */
[----:B------:R-:W-:Y:S01]  /*70c0*/  P2R R57, PR, RZ, 0x20 ;  /* 0x00000020ff397803 */ /* 0x000fe20000000000 */
[-C--:B-1----:R-:W-:Y:S01]  /*70d0*/  FMUL R5, R68, R90.reuse ;  /* 0x0000005a44057220 */ /* 0x082fe20000400000 */
[----:B------:R-:W-:Y:S01]  /*70e0*/  P2R R56, PR, RZ, 0x10 ;  /* 0x00000010ff387803 */ /* 0x000fe20000000000 */
[----:B------:R-:W-:Y:S01]  /*70f0*/  @P0 STG.E desc[UR40][R8.64+0x44], R65 ;  /* 0x0000444108000986 */ /* 0x000fe2000c101928 */
[----:B------:R-:W-:Y:S01]  /*7100*/  ISETP.GT.AND P0, PT, R3, 0x8, P3 ;  /* 0x000000080300780c */ /* 0x000fe20001f04270 */
[-C--:B------:R-:W-:Y:S01]  /*7110*/  FMUL R47, R47, R90.reuse ;  /* 0x0000005a2f2f7220 */ /* 0x080fe20000400000 */
[----:B------:R-:W-:Y:S01]  /*7120*/  F2FP.TF32.F32.PACK_B R5, R5 ;  /* 0x00000005ff05723e */ /* 0x000fe200024050ff */
[-C--:B------:R-:W-:Y:S01]  /*7130*/  FMUL R49, R49, R90.reuse ;  /* 0x0000005a31317220 */ /* 0x080fe20000400000 */
[----:B------:R-:W-:Y:S01]  /*7140*/  ISETP.GT.AND P3, PT, R4, 0x30, PT ;  /* 0x000000300400780c */ /* 0x000fe20003f64270 */
[-C--:B------:R-:W-:Y:S01]  /*7150*/  FMUL R51, R51, R90.reuse ;  /* 0x0000005a33337220 */ /* 0x080fe20000400000 */
[----:B------:R-:W-:Y:S01]  /*7160*/  F2FP.TF32.F32.PACK_B R85, R85 ;  /* 0x00000055ff55723e */ /* 0x000fe200024050ff */
[-C--:B------:R-:W-:Y:S01]  /*7170*/  FMUL R53, R53, R90.reuse ;  /* 0x0000005a35357220 */ /* 0x080fe20000400000 */
[----:B------:R-:W-:Y:S01]  /*7180*/  F2FP.TF32.F32.PACK_B R87, R87 ;  /* 0x00000057ff57723e */ /* 0x000fe200024050ff */
[----:B------:R-:W-:Y:S01]  /*7190*/  FMUL R55, R55, R90 ;  /* 0x0000005a37377220 */ /* 0x000fe20000400000 */
[----:B------:R-:W-:-:S02]  /*71a0*/  F2FP.TF32.F32.PACK_B R25, R25 ;  /* 0x00000019ff19723e */ /* 0x000fc400024050ff */
[----:B------:R-:W-:Y:S01]  /*71b0*/  F2FP.TF32.F32.PACK_B R27, R27 ;  /* 0x0000001bff1b723e */ /* 0x000fe200024050ff */
[----:B------:R0:W-:Y:S01]  /*71c0*/  @P0 STG.E desc[UR40][R10.64+0x40], R13 ;  /* 0x0000400d0a000986 */ /* 0x0001e2000c101928 */
[----:B------:R-:W-:Y:S02]  /*71d0*/  ISETP.GT.AND P0, PT, R3, 0x8, P2 ;  /* 0x000000080300780c */ /* 0x000fe40001704270 */
[----:B------:R-:W-:Y:S02]  /*71e0*/  ISETP.GT.AND P2, PT, R4, 0x18, PT ;  /* 0x000000180400780c */ /* 0x000fe40003f44270 */
[----:B------:R-:W-:Y:S02]  /*71f0*/  F2FP.TF32.F32.PACK_B R29, R29 ;  /* 0x0000001dff1d723e */ /* 0x000fe400024050ff */
[----:B------:R-:W-:Y:S02]  /*7200*/  F2FP.TF32.F32.PACK_B R31, R31 ;  /* 0x0000001fff1f723e */ /* 0x000fe400024050ff */
[----:B------:R-:W-:-:S02]  /*7210*/  F2FP.TF32.F32.PACK_B R33, R33 ;  /* 0x00000021ff21723e */ /* 0x000fc400024050ff */
[----:B------:R-:W-:Y:S01]  /*7220*/  F2FP.TF32.F32.PACK_B R35, R35 ;  /* 0x00000023ff23723e */ /* 0x000fe200024050ff */
[----:B0-----:R-:W-:Y:S01]  /*7230*/  FMUL R13, R70, R90 ;  /* 0x0000005a460d7220 */ /* 0x001fe20000400000 */
[----:B------:R-:W-:Y:S01]  /*7240*/  F2FP.TF32.F32.PACK_B R37, R37 ;  /* 0x00000025ff25723e */ /* 0x000fe200024050ff */
[----:B------:R-:W-:Y:S01]  /*7250*/  @P0 STG.E desc[UR40][R10.64+0x44], R67 ;  /* 0x000044430a000986 */ /* 0x000fe2000c101928 */
[----:B------:R-:W-:Y:S02]  /*7260*/  ISETP.GT.AND P0, PT, R3, RZ, P2 ;  /* 0x000000ff0300720c */ /* 0x000fe40001704270 */
[----:B------:R-:W-:Y:S02]  /*7270*/  F2FP.TF32.F32.PACK_B R13, R13 ;  /* 0x0000000dff0d723e */ /* 0x000fe400024050ff */
[----:B------:R-:W-:Y:S02]  /*7280*/  F2FP.TF32.F32.PACK_B R39, R39 ;  /* 0x00000027ff27723e */ /* 0x000fe400024050ff */
[----:B------:R-:W-:-:S02]  /*7290*/  F2FP.TF32.F32.PACK_B R41, R41 ;  /* 0x00000029ff29723e */ /* 0x000fc400024050ff */
[----:B------:R-:W-:Y:S02]  /*72a0*/  F2FP.TF32.F32.PACK_B R43, R43 ;  /* 0x0000002bff2b723e */ /* 0x000fe400024050ff */
[----:B------:R-:W-:Y:S02]  /*72b0*/  F2FP.TF32.F32.PACK_B R45, R45 ;  /* 0x0000002dff2d723e */ /* 0x000fe400024050ff */
[----:B------:R-:W-:Y:S01]  /*72c0*/  F2FP.TF32.F32.PACK_B R47, R47 ;  /* 0x0000002fff2f723e */ /* 0x000fe200024050ff */
[----:B------:R0:W-:Y:S01]  /*72d0*/  @P0 STG.E desc[UR40][R8.64+0x60], R5 ;  /* 0x0000600508000986 */ /* 0x0001e2000c101928 */
[----:B------:R-:W-:Y:S02]  /*72e0*/  ISETP.GT.AND P0, PT, R3, RZ, P1 ;  /* 0x000000ff0300720c */ /* 0x000fe40000f04270 */
[----:B------:R-:W-:Y:S02]  /*72f0*/  F2FP.TF32.F32.PACK_B R49, R49 ;  /* 0x00000031ff31723e */ /* 0x000fe400024050ff */
[----:B------:R-:W-:-:S02]  /*7300*/  F2FP.TF32.F32.PACK_B R51, R51 ;  /* 0x00000033ff33723e */ /* 0x000fc400024050ff */
[----:B------:R-:W-:Y:S02]  /*7310*/  F2FP.TF32.F32.PACK_B R53, R53 ;  /* 0x00000035ff35723e */ /* 0x000fe400024050ff */
[----:B------:R-:W-:Y:S01]  /*7320*/  F2FP.TF32.F32.PACK_B R55, R55 ;  /* 0x00000037ff37723e */ /* 0x000fe200024050ff */
[----:B0-----:R-:W-:-:S04]  /*7330*/  FMUL R5, R72, R90 ;  /* 0x0000005a48057220 */ /* 0x001fc80000400000 */
[----:B------:R-:W-:Y:S01]  /*7340*/  @P0 STG.E desc[UR40][R8.64+0x64], R69 ;  /* 0x0000644508000986 */ /* 0x000fe2000c101928 */
[----:B------:R-:W-:Y:S02]  /*7350*/  ISETP.GT.AND P0, PT, R3, 0x8, P2 ;  /* 0x000000080300780c */ /* 0x000fe40001704270 */
[----:B------:R-:W-:Y:S02]  /*7360*/  ISETP.GT.AND P2, PT, R4, 0x20, PT ;  /* 0x000000200400780c */ /* 0x000fe40003f44270 */
[----:B------:R-:W-:-:S09]  /*7370*/  F2FP.TF32.F32.PACK_B R5, R5 ;  /* 0x00000005ff05723e */ /* 0x000fd200024050ff */
[----:B------:R0:W-:Y:S01]  /*7380*/  @P0 STG.E desc[UR40][R10.64+0x60], R13 ;  /* 0x0000600d0a000986 */ /* 0x0001e2000c101928 */
[----:B------:R-:W-:Y:S02]  /*7390*/  ISETP.GT.AND P0, PT, R3, 0x8, P1 ;  /* 0x000000080300780c */ /* 0x000fe40000f04270 */
[----:B------:R-:W-:Y:S01]  /*73a0*/  ISETP.GT.AND P1, PT, R4, 0x21, PT ;  /* 0x000000210400780c */ /* 0x000fe20003f24270 */
[----:B0-----:R-:W-:-:S10]  /*73b0*/  FMUL R13, R74, R90 ;  /* 0x0000005a4a0d7220 */ /* 0x001fd40000400000 */
[----:B------:R-:W-:Y:S01]  /*73c0*/  @P0 STG.E desc[UR40][R10.64+0x64], R71 ;  /* 0x000064470a000986 */ /* 0x000fe2000c101928 */
[----:B------:R-:W-:Y:S02]  /*73d0*/  ISETP.GT.AND P0, PT, R3, RZ, P2 ;  /* 0x000000ff0300720c */ /* 0x000fe40001704270 */
[----:B------:R-:W-:-:S11]  /*73e0*/  F2FP.TF32.F32.PACK_B R13, R13 ;  /* 0x0000000dff0d723e */ /* 0x000fd600024050ff */
[----:B------:R0:W-:Y:S01]  /*73f0*/  @P0 STG.E desc[UR40][R8.64+0x80], R5 ;  /* 0x0000800508000986 */ /* 0x0001e2000c101928 */
[----:B------:R-:W-:Y:S01]  /*7400*/  ISETP.GT.AND P0, PT, R3, RZ, P1 ;  /* 0x000000ff0300720c */ /* 0x000fe20000f04270 */
[----:B0-----:R-:W-:-:S12]  /*7410*/  FMUL R5, R76, R90 ;  /* 0x0000005a4c057220 */ /* 0x001fd80000400000 */
[----:B------:R-:W-:Y:S01]  /*7420*/  @P0 STG.E desc[UR40][R8.64+0x84], R73 ;  /* 0x0000844908000986 */ /* 0x000fe2000c101928 */
[----:B------:R-:W-:Y:S02]  /*7430*/  ISETP.GT.AND P0, PT, R3, 0x8, P2 ;  /* 0x000000080300780c */ /* 0x000fe40001704270 */
[----:B------:R-:W-:Y:S02]  /*7440*/  F2FP.TF32.F32.PACK_B R5, R5 ;  /* 0x00000005ff05723e */ /* 0x000fe400024050ff */
[----:B------:R-:W-:-:S09]  /*7450*/  ISETP.GT.AND P2, PT, R4, 0x38, PT ;  /* 0x000000380400780c */ /* 0x000fd20003f44270 */
[----:B------:R0:W-:Y:S01]  /*7460*/  @P0 STG.E desc[UR40][R10.64+0x80], R13 ;  /* 0x0000800d0a000986 */ /* 0x0001e2000c101928 */
[----:B------:R-:W-:Y:S01]  /*7470*/  ISETP.GT.AND P0, PT, R3, 0x8, P1 ;  /* 0x000000080300780c */ /* 0x000fe20000f04270 */
[----:B0-----:R-:W-:-:S12]  /*7480*/  FMUL R13, R78, R90 ;  /* 0x0000005a4e0d7220 */ /* 0x001fd80000400000 */
        /* <DEDUP_REMOVED lines=8> */
[----:B------:R-:W-:-:S11]  /*7510*/  F2FP.TF32.F32.PACK_B R5, R5 ;  /* 0x00000005ff05723e */ /* 0x000fd600024050ff */
[----:B------:R0:W-:Y:S01]  /*7520*/  @P0 STG.E desc[UR40][R10.64+0xa0], R13 ;  /* 0x0000a00d0a000986 */ /* 0x0001e2000c101928 */
[C---:B------:R-:W-:Y:S02]  /*7530*/  ISETP.GT.AND P0, PT, R3.reuse, 0x8, P4 ;  /* 0x000000080300780c */ /* 0x040fe40002704270 */
[----:B------:R-:W-:Y:S01]  /*7540*/  ISETP.GT.AND P4, PT, R3, 0x8, P2 ;  /* 0x000000080300780c */ /* 0x000fe20001784270 */
[----:B0-----:R-:W-:-:S10]  /*7550*/  FMUL R13, R82, R90 ;  /* 0x0000005a520d7220 */ /* 0x001fd40000400000 */
[----:B------:R-:W-:Y:S01]  /*7560*/  @P0 STG.E desc[UR40][R10.64+0xa4], R79 ;  /* 0x0000a44f0a000986 */ /* 0x000fe2000c101928 */
[----:B------:R-:W-:Y:S02]  /*7570*/  ISETP.GT.AND P0, PT, R3, RZ, P3 ;  /* 0x000000ff0300720c */ /* 0x000fe40001f04270 */
[----:B------:R-:W-:-:S11]  /*7580*/  F2FP.TF32.F32.PACK_B R13, R13 ;  /* 0x0000000dff0d723e */ /* 0x000fd600024050ff */
[----:B------:R0:W-:Y:S01]  /*7590*/  @P0 STG.E desc[UR40][R8.64+0xc0], R5 ;  /* 0x0000c00508000986 */ /* 0x0001e2000c101928 */
[----:B------:R-:W-:-:S04]  /*75a0*/  ISETP.GT.AND P0, PT, R4, 0x31, PT ;  /* 0x000000310400780c */ /* 0x000fc80003f04270 */
[----:B------:R-:W-:Y:S01]  /*75b0*/  ISETP.GT.AND P1, PT, R3, RZ, P0 ;  /* 0x000000ff0300720c */ /* 0x000fe20000724270 */
[----:B0-----:R-:W-:-:S05]  /*75c0*/  FMUL R5, R84, R90 ;  /* 0x0000005a54057220 */ /* 0x001fca0000400000 */
[----:B------:R-:W-:-:S07]  /*75d0*/  F2FP.TF32.F32.PACK_B R5, R5 ;  /* 0x00000005ff05723e */ /* 0x000fce00024050ff */
[----:B------:R-:W-:Y:S01]  /*75e0*/  @P1 STG.E desc[UR40][R8.64+0xc4], R81 ;  /* 0x0000c45108001986 */ /* 0x000fe2000c101928 */
[----:B------:R-:W-:-:S13]  /*75f0*/  ISETP.GT.AND P1, PT, R3, 0x8, P3 ;  /* 0x000000080300780c */ /* 0x000fda0001f24270 */
[----:B------:R0:W-:Y:S01]  /*7600*/  @P1 STG.E desc[UR40][R10.64+0xc0], R13 ;  /* 0x0000c00d0a001986 */ /* 0x0001e2000c101928 */
[----:B------:R-:W-:-:S13]  /*7610*/  ISETP.GT.AND P1, PT, R3, 0x8, P0 ;  /* 0x000000080300780c */ /* 0x000fda0000724270 */
[----:B------:R-:W-:Y:S01]  /*7620*/  @P1 STG.E desc[UR40][R10.64+0xc4], R83 ;  /* 0x0000c4530a001986 */ /* 0x000fe2000c101928 */
[----:B------:R-:W-:-:S05]  /*7630*/  IADD3 R14, P1, R103, R10, RZ ;  /* 0x0000000a670e7210 */ /* 0x000fca0007f3e0ff */
[----:B------:R-:W-:Y:S01]  /*7640*/  IMAD.X R15, R23, 0x1, R11, P1 ;  /* 0x00000001170f7824 */ /* 0x000fe200008e060b */
[----:B------:R-:W-:-:S13]  /*7650*/  ISETP.GT.AND P1, PT, R3, RZ, P2 ;  /* 0x000000ff0300720c */ /* 0x000fda0001724270 */
[----:B------:R1:W-:Y:S01]  /*7660*/  @P1 STG.E desc[UR40][R8.64+0xe0], R5 ;  /* 0x0000e00508001986 */ /* 0x0003e2000c101928 */
[----:B------:R-:W-:-:S05]  /*7670*/  IADD3 R20, P1, R103, R10, RZ ;  /* 0x0000000a67147210 */ /* 0x000fca0007f3e0ff */
[----:B------:R-:W-:Y:S01]  /*7680*/  IMAD.X R21, R23, 0x1, R11, P1 ;  /* 0x0000000117157824 */ /* 0x000fe200008e060b */
[----:B------:R-:W-:-:S05]  /*7690*/  IADD3 R12, P1, R103, R8, RZ ;  /* 0x00000008670c7210 */ /* 0x000fca0007f3e0ff */
[----:B0-----:R-:W-:Y:S01]  /*76a0*/  IMAD.X R13, R23, 0x1, R9, P1 ;  /* 0x00000001170d7824 */ /* 0x001fe200008e0609 */
[----:B------:R-:W-:Y:S01]  /*76b0*/  ISETP.GT.AND P1, PT, R4, 0x39, PT ;  /* 0x000000390400780c */ /* 0x000fe20003f24270 */
[-C--:B-1----:R-:W-:Y:S01]  /*76c0*/  FMUL R5, R86, R90.reuse ;  /* 0x0000005a56057220 */ /* 0x082fe20000400000 */
[----:B------:R-:W-:Y:S02]  /*76d0*/  FMUL R23, R24, R90 ;  /* 0x0000005a18177220 */ /* 0x000fe40000400000 */
[----:B------:R-:W-:Y:S02]  /*76e0*/  ISETP.GT.AND P5, PT, R3, RZ, P1 ;  /* 0x000000ff0300720c */ /* 0x000fe40000fa4270 */
[----:B------:R-:W-:Y:S02]  /*76f0*/  F2FP.TF32.F32.PACK_B R5, R5 ;  /* 0x00000005ff05723e */ /* 0x000fe400024050ff */
[----:B------:R-:W-:-:S09]  /*7700*/  F2FP.TF32.F32.PACK_B R23, R23 ;  /* 0x00000017ff17723e */ /* 0x000fd200024050ff */
[----:B------:R-:W-:Y:S01]  /*7710*/  @P5 STG.E desc[UR40][R8.64+0xe4], R85 ;  /* 0x0000e45508005986 */ /* 0x000fe2000c101928 */
[----:B------:R-:W-:-:S03]  /*7720*/  ISETP.GT.AND P5, PT, R4, 0x1, PT ;  /* 0x000000010400780c */ /* 0x000fc60003fa4270 */
[----:B------:R0:W-:Y:S01]  /*7730*/  @P4 STG.E desc[UR40][R10.64+0xe0], R5 ;  /* 0x0000e0050a004986 */ /* 0x0001e2000c101928 */
[C---:B------:R-:W-:Y:S02]  /*7740*/  ISETP.GT.AND P4, PT, R3.reuse, 0x8, P1 ;  /* 0x000000080300780c */ /* 0x040fe40000f84270 */
[----:B------:R-:W-:Y:S01]  /*7750*/  ISETP.GT.AND P5, PT, R3, 0x80, P5 ;  /* 0x000000800300780c */ /* 0x000fe20002fa4270 */
[----:B0-----:R-:W-:-:S10]  /*7760*/  FMUL R5, R26, R90 ;  /* 0x0000005a1a057220 */ /* 0x001fd40000400000 */
[----:B------:R0:W-:Y:S01]  /*7770*/  @P4 STG.E desc[UR40][R10.64+0xe4], R87 ;  /* 0x0000e4570a004986 */ /* 0x0001e2000c101928 */
[C---:B------:R-:W-:Y:S01]  /*7780*/  ISETP.GT.AND P4, PT, R3.reuse, 0x80, P6 ;  /* 0x000000800300780c */ /* 0x040fe20003784270 */
[----:B------:R-:W-:Y:S01]  /*7790*/  @P5 IMAD.MOV.U32 R8, RZ, RZ, R12 ;  /* 0x000000ffff085224 */ /* 0x000fe200078e000c */
[----:B------:R-:W-:Y:S01]  /*77a0*/  ISETP.GT.AND P6, PT, R3, 0x88, P6 ;  /* 0x000000880300780c */ /* 0x000fe200037c4270 */
[----:B------:R-:W-:Y:S01]  /*77b0*/  @P5 IMAD.MOV.U32 R9, RZ, RZ, R13 ;  /* 0x000000ffff095224 */ /* 0x000fe200078e000d */
[----:B------:R-:W-:Y:S01]  /*77c0*/  F2FP.TF32.F32.PACK_B R5, R5 ;  /* 0x00000005ff05723e */ /* 0x000fe200024050ff */
[----:B0-----:R-:W-:-:S08]  /*77d0*/  FMUL R11, R28, R90 ;  /* 0x0000005a1c0b7220 */ /* 0x001fd00000400000 */
[----:B------:R-:W-:Y:S01]  /*77e0*/  @P4 STG.E desc[UR40][R12.64], R23 ;  /* 0x000000170c004986 */ /* 0x000fe2000c101928 */
[----:B------:R-:W-:Y:S02]  /*77f0*/  ISETP.NE.AND P4, PT, R56, RZ, PT ;  /* 0x000000ff3800720c */ /* 0x000fe40003f85270 */
[----:B------:R-:W-:Y:S01]  /*7800*/  F2FP.TF32.F32.PACK_B R11, R11 ;  /* 0x0000000bff0b723e */ /* 0x000fe200024050ff */
[----:B------:R-:W-:Y:S01]  /*7810*/  @P5 STG.E desc[UR40][R8.64+0x4], R25 ;  /* 0x0000041908005986 */ /* 0x000fe2000c101928 */
[----:B------:R-:W-:-:S03]  /*7820*/  ISETP.NE.AND P5, PT, R57, RZ, PT ;  /* 0x000000ff3900720c */ /* 0x000fc60003fa5270 */
[----:B------:R0:W-:Y:S01]  /*7830*/  @P6 STG.E desc[UR40][R14.64], R5 ;  /* 0x000000050e006986 */ /* 0x0001e2000c101928 */
[----:B------:R-:W-:-:S04]  /*7840*/  ISETP.GT.AND P6, PT, R4, 0x1, PT ;  /* 0x000000010400780c */ /* 0x000fc80003fc4270 */
[----:B------:R-:W-:Y:S01]  /*7850*/  ISETP.GT.AND P6, PT, R3, 0x88, P6 ;  /* 0x000000880300780c */ /* 0x000fe200037c4270 */
[-C--:B0-----:R-:W-:Y:S01]  /*7860*/  FMUL R5, R30, R90.reuse ;  /* 0x0000005a1e057220 */ /* 0x081fe20000400000 */
[----:B------:R-:W-:-:S04]  /*7870*/  FMUL R15, R50, R90 ;  /* 0x0000005a320f7220 */ /* 0x000fc80000400000 */
[----:B------:R-:W-:-:S07]  /*7880*/  F2FP.TF32.F32.PACK_B R5, R5 ;  /* 0x00000005ff05723e */ /* 0x000fce00024050ff */
[----:B------:R0:W-:Y:S01]  /*7890*/  @P6 STG.E desc[UR40][R20.64+0x4], R27 ;  /* 0x0000041b14006986 */ /* 0x0001e2000c101928 */
[----:B------:R-:W-:Y:S02]  /*78a0*/  ISETP.GT.AND P6, PT, R4, 0x8, PT ;  /* 0x000000080400780c */ /* 0x000fe40003fc4270 */
[----:B------:R-:W-:Y:S02]  /*78b0*/  F2FP.TF32.F32.PACK_B R15, R15 ;  /* 0x0000000fff0f723e */ /* 0x000fe400024050ff */
[----:B------:R-:W-:Y:S01]  /*78c0*/  ISETP.GT.AND P6, PT, R3, 0x80, P6 ;  /* 0x000000800300780c */ /* 0x000fe200037c4270 */
[----:B0-----:R-:W-:-:S05]  /*78d0*/  FMUL R21, R52, R90 ;  /* 0x0000005a34157220 */ /* 0x001fca0000400000 */
[----:B------:R-:W-:-:S07]  /*78e0*/  F2FP.TF32.F32.PACK_B R21, R21 ;  /* 0x00000015ff15723e */ /* 0x000fce00024050ff */
[----:B------:R-:W-:Y:S02]  /*78f0*/  @P6 IMAD.MOV.U32 R8, RZ, RZ, R12 ;  /* 0x000000ffff086224 */ /* 0x000fe400078e000c */
[----:B------:R-:W-:-:S05]  /*7900*/  @P6 IMAD.MOV.U32 R9, RZ, RZ, R13 ;  /* 0x000000ffff096224 */ /* 0x000fca00078e000d */
[----:B------:R0:W-:Y:S01]  /*7910*/  @P6 STG.E desc[UR40][R8.64+0x20], R11 ;  /* 0x0000200b08006986 */ /* 0x0001e2000c101928 */
[----:B------:R-:W-:-:S04]  /*7920*/  ISETP.GT.AND P6, PT, R4, 0x9, PT ;  /* 0x000000090400780c */ /* 0x000fc80003fc4270 */
[----:B------:R-:W-:Y:S01]  /*7930*/  ISETP.GT.AND P6, PT, R3, 0x80, P6 ;  /* 0x000000800300780c */ /* 0x000fe200037c4270 */
[----:B0-----:R-:W-:-:S05]  /*7940*/  FMUL R11, R32, R90 ;  /* 0x0000005a200b7220 */ /* 0x001fca0000400000 */
[----:B------:R-:W-:-:S07]  /*7950*/  F2FP.TF32.F32.PACK_B R11, R11 ;  /* 0x0000000bff0b723e */ /* 0x000fce00024050ff */
[----:B------:R-:W-:Y:S02]  /*7960*/  @P6 IMAD.MOV.U32 R8, RZ, RZ, R12 ;  /* 0x000000ffff086224 */ /* 0x000fe400078e000c */
[----:B------:R-:W-:-:S05]  /*7970*/  @P6 IMAD.MOV.U32 R9, RZ, RZ, R13 ;  /* 0x000000ffff096224 */ /* 0x000fca00078e000d */
[----:B------:R-:W-:Y:S01]  /*7980*/  @P6 STG.E desc[UR40][R8.64+0x24], R29 ;  /* 0x0000241d08006986 */ /* 0x000fe2000c101928 */
[----:B------:R-:W-:-:S04]  /*7990*/  ISETP.GT.AND P6, PT, R4, 0x8, PT ;  /* 0x000000080400780c */ /* 0x000fc80003fc4270 */
[----:B------:R-:W-:-:S13]  /*79a0*/  ISETP.GT.AND P6, PT, R3, 0x88, P6 ;  /* 0x000000880300780c */ /* 0x000fda00037c4270 */
[----:B------:R0:W-:Y:S01]  /*79b0*/  @P6 STG.E desc[UR40][R6.64+0x20], R5 ;  /* 0x0000200506006986 */ /* 0x0001e2000c101928 */
[----:B------:R-:W-:-:S04]  /*79c0*/  ISETP.GT.AND P6, PT, R4, 0x9, PT ;  /* 0x000000090400780c */ /* 0x000fc80003fc4270 */
[----:B------:R-:W-:Y:S01]  /*79d0*/  ISETP.GT.AND P6, PT, R3, 0x88, P6 ;  /* 0x000000880300780c */ /* 0x000fe200037c4270 */
[----:B0-----:R-:W-:-:S05]  /*79e0*/  FMUL R5, R34, R90 ;  /* 0x0000005a22057220 */ /* 0x001fca0000400000 */
[----:B------:R-:W-:-:S07]  /*79f0*/  F2FP.TF32.F32.PACK_B R5, R5 ;  /* 0x00000005ff05723e */ /* 0x000fce00024050ff */
[----:B------:R-:W-:Y:S01]  /*7a00*/  @P6 STG.E desc[UR40][R6.64+0x24], R31 ;  /* 0x0000241f06006986 */ /* 0x000fe2000c101928 */
[----:B------:R-:W-:-:S04]  /*7a10*/  ISETP.GT.AND P6, PT, R4, 0x10, PT ;  /* 0x000000100400780c */ /* 0x000fc80003fc4270 */
[----:B------:R-:W-:-:S13]  /*7a20*/  ISETP.GT.AND P6, PT, R3, 0x80, P6 ;  /* 0x000000800300780c */ /* 0x000fda00037c4270 */
        /* <DEDUP_REMOVED lines=54> */
[----:B------:R0:W-:Y:S01]  /*7d90*/  @P6 STG.E desc[UR40][R6.64+0x80], R5 ;  /* 0x0000800506006986 */ /* 0x0001e2000c101928 */
[----:B------:R-:W-:-:S04]  /*7da0*/  ISETP.GT.AND P6, PT, R4, 0x21, PT ;  /* 0x000000210400780c */ /* 0x000fc80003fc4270 */
[----:B------:R-:W-:-:S13]  /*7db0*/  ISETP.GT.AND P6, PT, R3, 0x88, P6 ;  /* 0x000000880300780c */ /* 0x000fda00037c4270 */
[----:B------:R-:W-:Y:S02]  /*7dc0*/  @P6 IMAD.MOV.U32 R4, RZ, RZ, R6 ;  /* 0x000000ffff046224 */ /* 0x000fe400078e0006 */
[----:B0-----:R-:W-:-:S05]  /*7dd0*/  @P6 IMAD.MOV.U32 R5, RZ, RZ, R7 ;  /* 0x000000ffff056224 */ /* 0x001fca00078e0007 */
[----:B------:R0:W-:Y:S01]  /*7de0*/  @P6 STG.E desc[UR40][R4.64+0x84], R43 ;  /* 0x0000842b04006986 */ /* 0x0001e2000c101928 */
[C---:B------:R-:W-:Y:S02]  /*7df0*/  ISETP.GT.AND P6, PT, R3.reuse, 0x80, P5 ;  /* 0x000000800300780c */ /* 0x040fe40002fc4270 */
[----:B------:R-:W-:-:S11]  /*7e00*/  ISETP.GT.AND P5, PT, R3, 0x88, P5 ;  /* 0x000000880300780c */ /* 0x000fd60002fa4270 */
[----:B0-----:R-:W-:Y:S02]  /*7e10*/  @P6 IMAD.MOV.U32 R4, RZ, RZ, R12 ;  /* 0x000000ffff046224 */ /* 0x001fe400078e000c */
[----:B------:R-:W-:-:S05]  /*7e20*/  @P6 IMAD.MOV.U32 R5, RZ, RZ, R13 ;  /* 0x000000ffff056224 */ /* 0x000fca00078e000d */
[----:B------:R0:W-:Y:S01]  /*7e30*/  @P6 STG.E desc[UR40][R4.64+0xa0], R9 ;  /* 0x0000a00904006986 */ /* 0x0001e2000c101928 */
[C---:B------:R-:W-:Y:S02]  /*7e40*/  ISETP.GT.AND P6, PT, R3.reuse, 0x80, P4 ;  /* 0x000000800300780c */ /* 0x040fe400027c4270 */
[----:B------:R-:W-:Y:S01]  /*7e50*/  ISETP.GT.AND P4, PT, R3, 0x88, P4 ;  /* 0x000000880300780c */ /* 0x000fe20002784270 */
[----:B0-----:R-:W-:-:S10]  /*7e60*/  FMUL R9, R48, R90 ;  /* 0x0000005a30097220 */ /* 0x001fd40000400000 */
[----:B------:R-:W-:Y:S02]  /*7e70*/  @P6 IMAD.MOV.U32 R4, RZ, RZ, R12 ;  /* 0x000000ffff046224 */ /* 0x000fe400078e000c */
[----:B------:R-:W-:Y:S01]  /*7e80*/  @P6 IMAD.MOV.U32 R5, RZ, RZ, R13 ;  /* 0x000000ffff056224 */ /* 0x000fe200078e000d */
[----:B------:R-:W-:-:S04]  /*7e90*/  F2FP.TF32.F32.PACK_B R9, R9 ;  /* 0x00000009ff09723e */ /* 0x000fc800024050ff */
[----:B------:R0:W-:Y:S02]  /*7ea0*/  @P6 STG.E desc[UR40][R4.64+0xa4], R45 ;  /* 0x0000a42d04006986 */ /* 0x0001e4000c101928 */
[----:B0-----:R-:W-:Y:S02]  /*7eb0*/  @P5 IMAD.MOV.U32 R4, RZ, RZ, R6 ;  /* 0x000000ffff045224 */ /* 0x001fe400078e0006 */
[----:B------:R-:W-:-:S05]  /*7ec0*/  @P5 IMAD.MOV.U32 R5, RZ, RZ, R7 ;  /* 0x000000ffff055224 */ /* 0x000fca00078e0007 */
[----:B------:R0:W-:Y:S01]  /*7ed0*/  @P5 STG.E desc[UR40][R4.64+0xa0], R11 ;  /* 0x0000a00b04005986 */ /* 0x0001e2000c101928 */
[C---:B------:R-:W-:Y:S02]  /*7ee0*/  ISETP.GT.AND P5, PT, R3.reuse, 0x80, P3 ;  /* 0x000000800300780c */ /* 0x040fe40001fa4270 */
[----:B------:R-:W-:Y:S01]  /*7ef0*/  ISETP.GT.AND P3, PT, R3, 0x88, P3 ;  /* 0x000000880300780c */ /* 0x000fe20001f64270 */
[----:B0-----:R-:W-:Y:S02]  /*7f00*/  @P4 IMAD.MOV.U32 R4, RZ, RZ, R6 ;  /* 0x000000ffff044224 */ /* 0x001fe400078e0006 */
[----:B------:R-:W-:Y:S01]  /*7f10*/  FMUL R11, R54, R90 ;  /* 0x0000005a360b7220 */ /* 0x000fe20000400000 */
[----:B------:R-:W-:-:S04]  /*7f20*/  @P4 IMAD.MOV.U32 R5, RZ, RZ, R7 ;  /* 0x000000ffff054224 */ /* 0x000fc800078e0007 */
[----:B------:R-:W-:Y:S01]  /*7f30*/  F2FP.TF32.F32.PACK_B R11, R11 ;  /* 0x0000000bff0b723e */ /* 0x000fe200024050ff */
[----:B------:R0:W-:Y:S01]  /*7f40*/  @P4 STG.E desc[UR40][R4.64+0xa4], R47 ;  /* 0x0000a42f04004986 */ /* 0x0001e2000c101928 */
[C---:B------:R-:W-:Y:S02]  /*7f50*/  ISETP.GT.AND P4, PT, R3.reuse, 0x80, P0 ;  /* 0x000000800300780c */ /* 0x040fe40000784270 */
[----:B------:R-:W-:Y:S01]  /*7f60*/  ISETP.GT.AND P0, PT, R3, 0x88, P0 ;  /* 0x000000880300780c */ /* 0x000fe20000704270 */
[----:B0-----:R-:W-:Y:S02]  /*7f70*/  @P5 IMAD.MOV.U32 R4, RZ, RZ, R12 ;  /* 0x000000ffff045224 */ /* 0x001fe400078e000c */
[----:B------:R-:W-:-:S05]  /*7f80*/  @P5 IMAD.MOV.U32 R5, RZ, RZ, R13 ;  /* 0x000000ffff055224 */ /* 0x000fca00078e000d */
        /* <DEDUP_REMOVED lines=10> */
[----:B------:R0:W-:Y:S02]  /*8030*/  @P3 STG.E desc[UR40][R4.64+0xc0], R15 ;  /* 0x0000c00f04003986 */ /* 0x0001e4000c101928 */
[----:B0-----:R-:W-:Y:S02]  /*8040*/  @P0 IMAD.MOV.U32 R4, RZ, RZ, R6 ;  /* 0x000000ffff040224 */ /* 0x001fe400078e0006 */
[----:B------:R-:W-:-:S05]  /*8050*/  @P0 IMAD.MOV.U32 R5, RZ, RZ, R7 ;  /* 0x000000ffff050224 */ /* 0x000fca00078e0007 */
[----:B------:R0:W-:Y:S02]  /*8060*/  @P0 STG.E desc[UR40][R4.64+0xc4], R51 ;  /* 0x0000c43304000986 */ /* 0x0001e4000c101928 */
[----:B0-----:R-:W-:Y:S02]  /*8070*/  @P5 IMAD.MOV.U32 R4, RZ, RZ, R12 ;  /* 0x000000ffff045224 */ /* 0x001fe400078e000c */
[----:B------:R-:W-:-:S05]  /*8080*/  @P5 IMAD.MOV.U32 R5, RZ, RZ, R13 ;  /* 0x000000ffff055224 */ /* 0x000fca00078e000d */
[----:B------:R0:W-:Y:S04]  /*8090*/  @P5 STG.E desc[UR40][R4.64+0xe0], R21 ;  /* 0x0000e01504005986 */ /* 0x0001e8000c101928 */
[----:B------:R1:W-:Y:S01]  /*80a0*/  @P4 STG.E desc[UR40][R12.64+0xe4], R53 ;  /* 0x0000e4350c004986 */ /* 0x0003e2000c101928 */
[----:B0-----:R-:W-:Y:S02]  /*80b0*/  @P2 IMAD.MOV.U32 R4, RZ, RZ, R6 ;  /* 0x000000ffff042224 */ /* 0x001fe400078e0006 */
[----:B------:R-:W-:-:S05]  /*80c0*/  @P2 IMAD.MOV.U32 R5, RZ, RZ, R7 ;  /* 0x000000ffff052224 */ /* 0x000fca00078e0007 */
[----:B------:R1:W-:Y:S04]  /*80d0*/  @P2 STG.E desc[UR40][R4.64+0xe0], R11 ;  /* 0x0000e00b04002986 */ /* 0x0003e8000c101928 */
[----:B------:R1:W-:Y:S02]  /*80e0*/  @P1 STG.E desc[UR40][R6.64+0xe4], R55 ;  /* 0x0000e43706001986 */ /* 0x0003e4000c101928 */
.L_x_156:
[----:B------:R-:W-:Y:S05]  /*80f0*/  BSYNC B0 ;  /* 0x0000000000007941 */ /* 0x000fea0003800000 */
.L_x_32:
[----:B------:R-:W-:Y:S01]  /*8100*/  IADD3 R16, P0, R16, UR38, RZ ;  /* 0x0000002610107c10 */ /* 0x000fe2000ff1e0ff */
[----:B------:R-:W-:Y:S01]  /*8110*/  ULDC.64 UR4, c[0x0][0x650] ;  /* 0x0001940000047ab9 */ /* 0x000fe20000000a00 */
[----:B------:R-:W-:Y:S01]  /*8120*/  PRMT R3, RZ, 0x7610, R3 ;  /* 0x00007610ff037816 */ /* 0x000fe20000000003 */
[----:B-----5:R-:W-:Y:S01]  /*8130*/  IMAD.MOV.U32 R103, RZ, RZ, -0x1 ;  /* 0xffffffffff677424 */ /* 0x020fe200078e00ff */
[----:B------:R-:W-:Y:S01]  /*8140*/  IADD3.X R17, R17, UR37, RZ, P0, !PT ;  /* 0x0000002511117c10 */ /* 0x000fe200087fe4ff */
[----:B------:R-:W-:Y:S01]  /*8150*/  IMAD.MOV.U32 R23, RZ, RZ, -0x1 ;  /* 0xffffffffff177424 */ /* 0x000fe200078e00ff */
[----:B------:R-:W-:-:S04]  /*8160*/  ISETP.GE.U32.AND P0, PT, R16, UR4, PT ;  /* 0x0000000410007c0c */ /* 0x000fc8000bf06070 */
[----:B------:R-:W-:-:S13]  /*8170*/  ISETP.GE.U32.AND.EX P0, PT, R17, UR5, PT, P0 ;  /* 0x0000000511007c0c */ /* 0x000fda000bf06100 */
[----:B------:R-:W-:Y:S05]  /*8180*/  @P0 BRA `(.L_x_157) ;  /* 0x00000004004c0947 */ /* 0x000fea0003800000 */
[----:B-1----:R-:W1:Y:S01]  /*8190*/  LDC.64 R10, c[0x0][0x628] ;  /* 0x00018a00ff0a7b82 */ /* 0x002e620000000a00 */
[----:B0-23--:R-:W0:Y:S01]  /*81a0*/  S2R R12, SR_CTAID.X ;  /* 0x00000000000c7919 */ /* 0x00de220000002500 */
[----:B------:R-:W-:Y:S02]  /*81b0*/  IMAD.MOV.U32 R8, RZ, RZ, R16 ;  /* 0x000000ffff087224 */ /* 0x000fe400078e0010 */
[----:B------:R-:W-:Y:S01]  /*81c0*/  IMAD.MOV.U32 R9, RZ, RZ, R17 ;  /* 0x000000ffff097224 */ /* 0x000fe200078e0011 */
[----:B------:R-:W2:Y:S03]  /*81d0*/  S2R R20, SR_CTAID.Y ;  /* 0x0000000000147919 */ /* 0x000ea60000002600 */
[----:B------:R-:W3:Y:S08]  /*81e0*/  LDC R0, c[0x0][0x630] ;  /* 0x00018c00ff007b82 */ /* 0x000ef00000000800 */
[----:B------:R-:W0:Y:S01]  /*81f0*/  LDC.64 R14, c[0x0][0x620] ;  /* 0x00018800ff0e7b82 */ /* 0x000e220000000a00 */
[----:B-1----:R-:W-:-:S04]  /*8200*/  ISETP.NE.U32.AND P0, PT, R10, RZ, PT ;  /* 0x000000ff0a00720c */ /* 0x002fc80003f05070 */
[----:B------:R-:W-:-:S13]  /*8210*/  ISETP.NE.AND.EX P0, PT, R11, RZ, PT, P0 ;  /* 0x000000ff0b00720c */ /* 0x000fda0003f05300 */
[----:B0-23--:R-:W-:Y:S05]  /*8220*/  @!P0 BRA `(.L_x_158) ;  /* 0x0000000000288947 */ /* 0x00dfea0003800000 */
        /* <DEDUP_REMOVED lines=10> */
.L_x_158:
[-CC-:B------:R-:W-:Y:S01]  /*82d0*/  SHF.R.U64 R23, R8, R0.reuse, R9.reuse ;  /* 0x0000000008177219 */ /* 0x180fe20000001209 */
[----:B------:R-:W0:Y:S01]  /*82e0*/  LDC.64 R26, c[0x0][0x640] ;  /* 0x00019000ff1a7b82 */ /* 0x000e220000000a00 */
[----:B------:R-:W-:Y:S01]  /*82f0*/  SHF.R.U32.HI R0, RZ, R0, R9 ;  /* 0x00000000ff007219 */ /* 0x000fe20000011609 */
[----:B------:R-:W-:Y:S01]  /*8300*/  ULDC UR4, c[0x0][0x150] ;  /* 0x0000540000047ab9 */ /* 0x000fe20000000800 */
[----:B------:R-:W-:Y:S02]  /*8310*/  IADD3 R3, P0, RZ, -R23, RZ ;  /* 0x80000017ff037210 */ /* 0x000fe40007f1e0ff */
[----:B------:R-:W-:-:S03]  /*8320*/  I2FP.F32.U32 R7, R12 ;  /* 0x0000000c00077245 */ /* 0x000fc60000201000 */
[----:B------:R-:W1:Y:S01]  /*8330*/  LDC R6, c[0x0][0x618] ;  /* 0x00018600ff067b82 */ /* 0x000e620000000800 */
[----:B------:R-:W-:Y:S02]  /*8340*/  IMAD.X R5, RZ, RZ, ~R0, P0 ;  /* 0x000000ffff057224 */ /* 0x000fe400000e0e00 */
[----:B------:R-:W-:Y:S01]  /*8350*/  FMUL R7, R7, UR4 ;  /* 0x0000000407077c20 */ /* 0x000fe20008400000 */
[----:B------:R-:W-:Y:S01]  /*8360*/  ULDC UR4, c[0x0][0x154] ;  /* 0x0000550000047ab9 */ /* 0x000fe20000000800 */
[-C--:B------:R-:W-:Y:S02]  /*8370*/  IMAD R0, R5, R14.reuse, RZ ;  /* 0x0000000e05007224 */ /* 0x080fe400078e02ff */
[C---:B------:R-:W-:Y:S01]  /*8380*/  IMAD.WIDE.U32 R4, R3.reuse, R14, R16 ;  /* 0x0000000e03047225 */ /* 0x040fe200078e0010 */
[----:B------:R-:W2:Y:S01]  /*8390*/  LDC R11, c[0x0][0x608] ;  /* 0x00018200ff0b7b82 */ /* 0x000ea20000000800 */
[----:B------:R-:W3:Y:S02]  /*83a0*/  F2I.U32.TRUNC.NTZ R7, R7 ;  /* 0x0000000700077305 */ /* 0x000ee4000020f000 */
[----:B------:R-:W-:-:S04]  /*83b0*/  IMAD R3, R3, R15, R0 ;  /* 0x0000000f03037224 */ /* 0x000fc800078e0200 */
[----:B------:R-:W-:Y:S01]  /*83c0*/  IMAD.IADD R3, R5, 0x1, R3 ;  /* 0x0000000105037824 */ /* 0x000fe200078e0203 */
[----:B------:R-:W5:Y:S01]  /*83d0*/  LDC R8, c[0x0][0x658] ;  /* 0x00019600ff087b82 */ /* 0x000f620000000800 */
[----:B------:R-:W-:Y:S02]  /*83e0*/  I2FP.F32.U32 R5, R20 ;  /* 0x0000001400057245 */ /* 0x000fe40000201000 */
[----:B0-----:R-:W-:-:S04]  /*83f0*/  ISETP.NE.U32.AND P0, PT, R26, RZ, PT ;  /* 0x000000ff1a00720c */ /* 0x001fc80003f05070 */
[----:B------:R-:W-:Y:S01]  /*8400*/  ISETP.NE.AND.EX P0, PT, R27, RZ, PT, P0 ;  /* 0x000000ff1b00720c */ /* 0x000fe20003f05300 */
[----:B------:R-:W0:Y:S01]  /*8410*/  LDC R9, c[0x0][0x144] ;  /* 0x00005100ff097b82 */ /* 0x000e220000000800 */
[-C--:B-1----:R-:W-:Y:S01]  /*8420*/  SHF.R.U64 R13, R4, R6.reuse, R3 ;  /* 0x00000006040d7219 */ /* 0x082fe20000001203 */
[----:B---3--:R-:W-:Y:S01]  /*8430*/  IMAD.MOV R7, RZ, RZ, -R7 ;  /* 0x000000ffff077224 */ /* 0x008fe200078e0a07 */
[----:B------:R-:W-:Y:S01]  /*8440*/  SHF.R.U32.HI R0, RZ, R6, R3 ;  /* 0x00000006ff007219 */ /* 0x000fe20000011603 */
[----:B------:R-:W-:-:S04]  /*8450*/  FMUL R6, R5, UR4 ;  /* 0x0000000405067c20 */ /* 0x000fc80008400000 */
[----:B------:R-:W1:Y:S01]  /*8460*/  LDC R21, c[0x0][0x148] ;  /* 0x00005200ff157b82 */ /* 0x000e620000000800 */
[----:B------:R3:W0:Y:S01]  /*8470*/  F2I.U32.TRUNC.NTZ R14, R6 ;  /* 0x00000006000e7305 */ /* 0x000622000020f000 */
[-CC-:B--2---:R-:W-:Y:S02]  /*8480*/  SHF.R.U64 R10, R13, R11.reuse, R0.reuse ;  /* 0x0000000b0d0a7219 */ /* 0x184fe40000001200 */
[----:B------:R-:W-:-:S04]  /*8490*/  SHF.R.U32.HI R3, RZ, R11, R0 ;  /* 0x0000000bff037219 */ /* 0x000fc80000011600 */
[----:B------:R-:W2:Y:S01]  /*84a0*/  LDC R24, c[0x0][0x648] ;  /* 0x00019200ff187b82 */ /* 0x000ea20000000800 */
[-CC-:B-----5:R-:W-:Y:S02]  /*84b0*/  SHF.R.U64 R15, R10, R8.reuse, R3.reuse ;  /* 0x000000080a0f7219 */ /* 0x1a0fe40000001203 */
[----:B------:R-:W-:-:S03]  /*84c0*/  SHF.R.U32.HI R5, RZ, R8, R3 ;  /* 0x00000008ff057219 */ /* 0x000fc60000011603 */
[----:B------:R-:W-:Y:S02]  /*84d0*/  IMAD.MOV.U32 R4, RZ, RZ, R15 ;  /* 0x000000ffff047224 */ /* 0x000fe400078e000f */
[----:B------:R-:W1:Y:S01]  /*84e0*/  LDC R28, c[0x0][0x638] ;  /* 0x00018e00ff1c7b82 */ /* 0x000e620000000800 */
[----:B0-----:R-:W-:-:S07]  /*84f0*/  IMAD R25, R9, R7, R12 ;  /* 0x0000000709197224 */ /* 0x001fce00078e020c */
[----:B------:R-:W0:Y:S08]  /*8500*/  LDC R29, c[0x0][0x610] ;  /* 0x00018400ff1d7b82 */ /* 0x000e300000000800 */
[----:B------:R-:W0:Y:S01]  /*8510*/  LDC R30, c[0x0][0x600] ;  /* 0x00018000ff1e7b82 */ /* 0x000e220000000800 */
[----:B---3--:R-:W-:Y:S05]  /*8520*/  @!P0 BRA `(.L_x_159) ;  /* 0x0000000000288947 */ /* 0x008fea0003800000 */
[----:B------:R-:W3:Y:S02]  /*8530*/  LDC R0, c[0x0][0x64c] ;  /* 0x00019300ff007b82 */ /* 0x000ee40000000800 */
[----:B---3--:R-:W-:-:S05]  /*8540*/  IADD3 R3, P0, R15, R0, RZ ;  /* 0x000000000f037210 */ /* 0x008fca0007f1e0ff */
        /* <DEDUP_REMOVED lines=8> */
.L_x_159:
[----:B------:R-:W-:Y:S01]  /*85d0*/  ISETP.NE.AND P0, PT, R2, 0x1, PT ;  /* 0x000000010200780c */ /* 0x000fe20003f05270 */
[----:B------:R-:W-:Y:S01]  /*85e0*/  IMAD.MOV R14, RZ, RZ, -R14 ;  /* 0x000000ffff0e7224 */ /* 0x000fe200078e0a0e */
[----:B--2---:R-:W-:Y:S02]  /*85f0*/  SHF.R.U64 R0, R4, R24, R5 ;  /* 0x0000001804007219 */ /* 0x004fe40000001205 */
[----:B------:R-:W-:Y:S02]  /*8600*/  LOP3.LUT R3, R10, R101, RZ, 0xc0, !PT ;  /* 0x000000650a037212 */ /* 0x000fe400078ec0ff */
[----:B------:R-:W-:Y:S01]  /*8610*/  LOP3.LUT R6, R13, R100, RZ, 0xc0, !PT ;  /* 0x000000640d067212 */ /* 0x000fe200078ec0ff */
[----:B------:R-:W-:Y:S02]  /*8620*/  IMAD.MOV R4, RZ, RZ, -R0 ;  /* 0x000000ffff047224 */ /* 0x000fe400078e0a00 */
[----:B------:R-:W-:Y:S02]  /*8630*/  IMAD R0, R96, R0, R3 ;  /* 0x0000000060007224 */ /* 0x000fe400078e0203 */
[----:B-1----:R-:W-:-:S02]  /*8640*/  IMAD R3, R4, R28, R15 ;  /* 0x0000001c04037224 */ /* 0x002fc400078e020f */
[----:B------:R-:W-:Y:S02]  /*8650*/  @P0 IMAD R25, R21, R14, R20 ;  /* 0x0000000e15190224 */ /* 0x000fe400078e0214 */
[----:B0-----:R-:W-:Y:S02]  /*8660*/  IMAD R5, R3, R30, R6 ;  /* 0x0000001e03057224 */ /* 0x001fe400078e0206 */
[----:B------:R-:W-:Y:S02]  /*8670*/  IMAD R0, R0, R29, R25 ;  /* 0x0000001d00007224 */ /* 0x000fe400078e0219 */
[----:B------:R-:W-:-:S03]  /*8680*/  IMAD.MOV.U32 R4, RZ, RZ, 0x1 ;  /* 0x00000001ff047424 */ /* 0x000fc600078e00ff */
[----:B------:R-:W-:Y:S02]  /*8690*/  SEL R103, R5, R0, !P0 ;  /* 0x0000000005677207 */ /* 0x000fe40004000000 */
[----:B------:R-:W-:Y:S02]  /*86a0*/  PRMT R3, R4, 0x7610, R3 ;  /* 0x0000761004037816 */ /* 0x000fe40000000003 */
[----:B------:R-:W-:-:S07]  /*86b0*/  SEL R0, R0, R5, !P0 ;  /* 0x0000000500007207 */ /* 0x000fce0004000000 */
.L_x_157:
[----:B------:R-:W-:Y:S01]  /*86c0*/  LOP3.LUT P0, RZ, R3, 0xff, RZ, 0xc0, !PT ;  /* 0x000000ff03ff7812 */ /* 0x000fe2000780c0ff */
[----:B------:R-:W-:Y:S01]  /*86d0*/  UIMAD.WIDE.U32 UR4, UR42, -0x55555555, URZ ;  /* 0xaaaaaaab2a0478a5 */ /* 0x000fe2000f8e003f */
[----:B------:R-:W-:-:S03]  /*86e0*/  IMAD.MOV.U32 R113, RZ, RZ, R0 ;  /* 0x000000ffff717224 */ /* 0x000fc600078e0000 */
[----:B------:R-:W-:-:S04]  /*86f0*/  USHF.R.U32.HI UR4, URZ, 0x1, UR5 ;  /* 0x000000013f047899 */ /* 0x000fc80008011605 */
[----:B------:R-:W-:-:S04]  /*8700*/  UIMAD UR42, UR4, -0x3, UR42 ;  /* 0xfffffffd042a78a4 */ /* 0x000fc8000f8e022a */
[----:B------:R-:W-:Y:S08]  /*8710*/  @P0 BRA `(.L_x_160) ;  /* 0xffffff8c00600947 */ /* 0x000ff0000383ffff */
[----:B------:R-:W-:Y:S05]  /*8720*/  EXIT ;  /* 0x000000000000794d */ /* 0x000fea0003800000 */
.L_x_7:
        /* <DEDUP_REMOVED lines=26> */
.L_x_162:
[----:B------:R-:W0:Y:S01]  /*88d0*/  LDC.64 R30, c[0x0][0x640] ;  /* 0x00019000ff1e7b82 */ /* 0x000e220000000a00 */
[-CC-:B------:R-:W-:Y:S01]  /*88e0*/  SHF.R.U64 R21, R14, R8.reuse, R15.reuse ;  /* 0x000000080e157219 */ /* 0x180fe2000000120f */
[----:B------:R-:W-:Y:S01]  /*88f0*/  IMAD.MOV.U32 R27, RZ, RZ, 0x1 ;  /* 0x00000001ff1b7424 */ /* 0x000fe200078e00ff */
[----:B------:R-:W-:Y:S02]  /*8900*/  SHF.R.U32.HI R7, RZ, R8, R15 ;  /* 0x00000008ff077219 */ /* 0x000fe4000001160f */
[----:B------:R-:W-:-:S03]  /*8910*/  IADD3 R13, P0, RZ, -R21, RZ ;  /* 0x80000015ff0d7210 */ /* 0x000fc60007f1e0ff */
[----:B------:R-:W1:Y:S02]  /*8920*/  LDC R12, c[0x0][0x618] ;  /* 0x00018600ff0c7b82 */ /* 0x000e640000000800 */
[----:B------:R-:W-:Y:S02]  /*8930*/  IMAD.X R7, RZ, RZ, ~R7, P0 ;  /* 0x000000ffff077224 */ /* 0x000fe400000e0e07 */
[----:B------:R-:W-:-:S04]  /*8940*/  IMAD.WIDE.U32 R10, R13, R22, R16 ;  /* 0x000000160d0a7225 */ /* 0x000fc800078e0010 */
[----:B------:R-:W2:Y:S01]  /*8950*/  LDC R14, c[0x0][0x608] ;  /* 0x00018200ff0e7b82 */ /* 0x000ea20000000800 */
[----:B------:R-:W-:-:S04]  /*8960*/  IMAD R8, R7, R22, RZ ;  /* 0x0000001607087224 */ /* 0x000fc800078e02ff */
[----:B------:R-:W-:-:S03]  /*8970*/  IMAD R7, R13, R23, R8 ;  /* 0x000000170d077224 */ /* 0x000fc600078e0208 */
[----:B------:R-:W3:Y:S01]  /*8980*/  LDC R28, c[0x0][0x658] ;  /* 0x00019600ff1c7b82 */ /* 0x000ee20000000800 */
[----:B------:R-:W-:Y:S01]  /*8990*/  IMAD.IADD R7, R11, 0x1, R7 ;  /* 0x000000010b077824 */ /* 0x000fe200078e0207 */
[----:B0-----:R-:W-:Y:S01]  /*89a0*/  ISETP.NE.U32.AND P0, PT, R30, RZ, PT ;  /* 0x000000ff1e00720c */ /* 0x001fe20003f05070 */
[----:B------:R-:W-:-:S03]  /*89b0*/  IMAD.MOV.U32 R11, RZ, RZ, -0x1 ;  /* 0xffffffffff0b7424 */ /* 0x000fc600078e00ff */
        /* <DEDUP_REMOVED lines=8> */
[-C--:B---3--:R-:W-:Y:S02]  /*8a40*/  SHF.L.U32 R10, R11, R28.reuse, RZ ;  /* 0x0000001c0b0a7219 */ /* 0x088fe400000006ff */
[--C-:B------:R-:W-:Y:S02]  /*8a50*/  SHF.R.U64 R26, R22, R28, R7.reuse ;  /* 0x0000001c161a7219 */ /* 0x100fe40000001207 */
[----:B------:R-:W-:Y:S02]  /*8a60*/  LOP3.LUT R29, RZ, R10, RZ, 0x33, !PT ;  /* 0x0000000aff1d7212 */ /* 0x000fe400078e33ff */
[----:B------:R-:W-:Y:S01]  /*8a70*/  SHF.R.U32.HI R11, RZ, R28, R7 ;  /* 0x0000001cff0b7219 */ /* 0x000fe20000011607 */
[----:B------:R-:W3:Y:S01]  /*8a80*/  LDC R32, c[0x0][0x610] ;  /* 0x00018400ff207b82 */ /* 0x000ee20000000800 */
[----:B------:R-:W-:Y:S01]  /*8a90*/  IMAD.MOV.U32 R10, RZ, RZ, R26 ;  /* 0x000000ffff0a7224 */ /* 0x000fe200078e001a */
[----:B------:R-:W-:Y:S06]  /*8aa0*/  @!P0 BRA `(.L_x_163) ;  /* 0x0000000000288947 */ /* 0x000fec0003800000 */
        /* <DEDUP_REMOVED lines=10> */
.L_x_163:
[----:B------:R-:W-:Y:S02]  /*8b50*/  ISETP.NE.AND P0, PT, R2, 0x1, PT ;  /* 0x000000010200780c */ /* 0x000fe40003f05270 */
[----:B-1----:R-:W-:Y:S01]  /*8b60*/  SHF.R.U64 R8, R10, R8, R11 ;  /* 0x000000080a087219 */ /* 0x002fe2000000120b */
[----:B0-----:R-:W-:Y:S01]  /*8b70*/  VIADD R11, R23, 0xffffffff ;  /* 0xffffffff170b7836 */ /* 0x001fe20000000000 */
[----:B------:R-:W-:Y:S02]  /*8b80*/  SHF.L.U32 R27, R27, R28, RZ ;  /* 0x0000001c1b1b7219 */ /* 0x000fe400000006ff */
[----:B------:R-:W-:Y:S01]  /*8b90*/  LOP3.LUT R5, R22, R29, RZ, 0xc0, !PT ;  /* 0x0000001d16057212 */ /* 0x000fe200078ec0ff */
[----:B------:R-:W-:-:S04]  /*8ba0*/  IMAD.MOV R7, RZ, RZ, -R8 ;  /* 0x000000ffff077224 */ /* 0x000fc800078e0a08 */
[----:B------:R-:W-:Y:S02]  /*8bb0*/  IMAD R5, R27, R8, R5 ;  /* 0x000000081b057224 */ /* 0x000fe400078e0205 */
[----:B------:R-:W-:Y:S01]  /*8bc0*/  @P0 IMAD R6, R9, R24, R4 ;  /* 0x0000001809060224 */ /* 0x000fe200078e0204 */
[----:B------:R-:W-:Y:S01]  /*8bd0*/  LOP3.LUT R9, R20, R11, RZ, 0xc0, !PT ;  /* 0x0000000b14097212 */ /* 0x000fe200078ec0ff */
[----:B--2---:R-:W-:Y:S02]  /*8be0*/  IMAD R4, R7, R25, R26 ;  /* 0x0000001907047224 */ /* 0x004fe400078e021a */
[----:B---3--:R-:W-:Y:S02]  /*8bf0*/  IMAD R6, R5, R32, R6 ;  /* 0x0000002005067224 */ /* 0x008fe400078e0206 */
[----:B------:R-:W-:Y:S02]  /*8c00*/  IMAD R5, R4, R23, R9 ;  /* 0x0000001704057224 */ /* 0x000fe400078e0209 */
[----:B------:R-:W-:-:S02]  /*8c10*/  IMAD.MOV.U32 R8, RZ, RZ, 0x1 ;  /* 0x00000001ff087424 */ /* 0x000fc400078e00ff */
[----:B------:R-:W-:Y:S01]  /*8c20*/  IMAD.MOV.U32 R7, RZ, RZ, R21 ;  /* 0x000000ffff077224 */ /* 0x000fe200078e0015 */
[----:B------:R-:W-:Y:S02]  /*8c30*/  SEL R19, R5, R6, !P0 ;  /* 0x0000000605137207 */ /* 0x000fe40004000000 */
[----:B------:R-:W-:-:S07]  /*8c40*/  SEL R12, R6, R5, !P0 ;  /* 0x00000005060c7207 */ /* 0x000fce0004000000 */
.L_x_161:
[----:B------:R-:W-:-:S08]  /*8c50*/  NOP ;  /* 0x0000000000007918 */ /* 0x000fd00000000000 */
[----:B------:R-:W0:-:S00]  /*8c60*/  USETMAXREG.DEALLOC.CTAPOOL 0x28 ;  /* 0x00000028000079c8 */ /* 0x000e0000080e0500 */
[----:B0-----:R-:W-:-:S13]  /*8c70*/  ISETP.NE.AND P0, PT, R3, RZ, PT ;  /* 0x000000ff0300720c */ /* 0x001fda0003f05270 */
[----:B------:R-:W-:Y:S05]  /*8c80*/  @P0 EXIT ;  /* 0x000000000000094d */ /* 0x000fea0003800000 */
[----:B------:R-:W-:Y:S01]  /*8c90*/  LOP3.LUT P0, RZ, R8, 0xff, RZ, 0xc0, !PT ;  /* 0x000000ff08ff7812 */ /* 0x000fe2000780c0ff */
[----:B------:R-:W-:Y:S02]  /*8ca0*/  IMAD.MOV.U32 R3, RZ, RZ, 0x1 ;  /* 0x00000001ff037424 */ /* 0x000fe400078e00ff */
[----:B------:R-:W-:-:S10]  /*8cb0*/  IMAD.MOV.U32 R13, RZ, RZ, RZ ;  /* 0x000000ffff0d7224 */ /* 0x000fd400078e00ff */
[----:B------:R-:W-:Y:S05]  /*8cc0*/  @!P0 BRA `(.L_x_164) ;  /* 0x0000000c00ec8947 */ /* 0x000fea0003800000 */
[----:B------:R-:W0:Y:S01]  /*8cd0*/  LDC R3, c[0x0][0x28c] ;  /* 0x0000a300ff037b82 */ /* 0x000e220000000800 */
[----:B------:R-:W-:Y:S01]  /*8ce0*/  UMOV UR7, 0x1 ;  /* 0x0000000100077882 */ /* 0x000fe20000000000 */
[----:B------:R-:W-:Y:S01]  /*8cf0*/  ULDC UR21, c[0x0][0x658] ;  /* 0x0001960000157ab9 */ /* 0x000fe20000000800 */
[----:B------:R-:W-:Y:S01]  /*8d00*/  UMOV UR6, 0xffffffff ;  /* 0xffffffff00067882 */ /* 0x000fe20000000000 */
[----:B------:R-:W-:Y:S01]  /*8d10*/  BSSY B0, `(.L_x_164) ;  /* 0x00000f6000007945 */ /* 0x000fe20003800000 */
[----:B------:R-:W-:Y:S01]  /*8d20*/  USHF.L.U32 UR6, UR6, UR21, URZ ;  /* 0x0000001506067299 */ /* 0x000fe2000800063f */
[----:B------:R-:W-:Y:S01]  /*8d30*/  IMAD.MOV.U32 R11, RZ, RZ, 0x1 ;  /* 0x00000001ff0b7424 */ /* 0x000fe200078e00ff */
[----:B------:R-:W-:Y:S01]  /*8d40*/  UMOV UR31, 0x5 ;  /* 0x00000005001f7882 */ /* 0x000fe20000000000 */
[----:B------:R-:W1:Y:S01]  /*8d50*/  S2UR UR5, SR_CgaCtaId ;  /* 0x00000000000579c3 */ /* 0x000e620000008800 */
[----:B------:R-:W-:Y:S01]  /*8d60*/  LOP3.LUT R10, R18, 0x2, RZ, 0xfc, !PT ;  /* 0x00000002120a7812 */ /* 0x000fe200078efcff */
[----:B------:R-:W-:Y:S01]  /*8d70*/  IMAD.MOV.U32 R13, RZ, RZ, RZ ;  /* 0x000000ffff0d7224 */ /* 0x000fe200078e00ff */
[----:B------:R-:W-:Y:S01]  /*8d80*/  ULDC UR13, c[0x0][0x600] ;  /* 0x00018000000d7ab9 */ /* 0x000fe20000000800 */
[----:B------:R-:W-:-:S02]  /*8d90*/  USHF.L.U32 UR21, UR7, UR21, URZ ;  /* 0x0000001507157299 */ /* 0x000fc4000800063f */
[----:B------:R-:W-:Y:S02]  /*8da0*/  UIADD3 UR13, UR13, -0x1, URZ ;  /* 0xffffffff0d0d7890 */ /* 0x000fe4000fffe03f */
[----:B------:R-:W-:Y:S01]  /*8db0*/  ULOP3.LUT UR29, URZ, UR6, URZ, 0x33, !UPT ;  /* 0x000000063f1d7292 */ /* 0x000fe2000f8e333f */
[----:B0-----:R-:W-:-:S05]  /*8dc0*/  VIADD R3, R3, 0x7f ;  /* 0x0000007f03037836 */ /* 0x001fca0000000000 */
[----:B------:R-:W-:Y:S01]  /*8dd0*/  SHF.R.S32.HI R4, RZ, 0x1f, R3 ;  /* 0x0000001fff047819 */ /* 0x000fe20000011403 */
[----:B-1----:R-:W-:-:S03]  /*8de0*/  ULOP3.LUT UR4, UR5, 0x1, URZ, 0xc0, !UPT ;  /* 0x0000000105047892 */ /* 0x002fc6000f8ec03f */
[----:B------:R-:W-:Y:S01]  /*8df0*/  LEA.HI R4, R4, R3, RZ, 0x7 ;  /* 0x0000000304047211 */ /* 0x000fe200078f38ff */
[----:B------:R-:W-:Y:S01]  /*8e00*/  USHF.R.U32.HI UR46, URZ, 0x1, UR5 ;  /* 0x000000013f2e7899 */ /* 0x000fe20008011605 */
[----:B------:R-:W-:Y:S01]  /*8e10*/  IMAD.MOV.U32 R3, RZ, RZ, 0x1 ;  /* 0x00000001ff037424 */ /* 0x000fe200078e00ff */
[----:B------:R-:W-:Y:S01]  /*8e20*/  USHF.L.U32 UR22, UR5, 0x5, URZ ;  /* 0x0000000505167899 */ /* 0x000fe2000800063f */
[----:B------:R-:W-:Y:S01]  /*8e30*/  SHF.R.S32.HI R8, RZ, 0x7, R4 ;  /* 0x00000007ff087819 */ /* 0x000fe20000011404 */
[----:B------:R-:W-:Y:S02]  /*8e40*/  USHF.L.U32 UR23, UR5, 0xa, URZ ;  /* 0x0000000a05177899 */ /* 0x000fe4000800063f */
[----:B------:R-:W-:Y:S02]  /*8e50*/  ULOP3.LUT UR5, UR5, 0xfffffffe, URZ, 0xc0, !UPT ;  /* 0xfffffffe05057892 */ /* 0x000fe4000f8ec03f */
[----:B------:R-:W-:Y:S01]  /*8e60*/  UISETP.GT.U32.AND UP0, UPT, UR4, 0xffff, UPT ;  /* 0x0000ffff0400788c */ /* 0x000fe2000bf04070 */
[----:B------:R-:W-:Y:S01]  /*8e70*/  VIADD R9, R8, 0x1 ;  /* 0x0000000108097836 */ /* 0x000fe20000000000 */
[----:B------:R-:W-:-:S02]  /*8e80*/  USHF.L.U32 UR30, UR7, UR5, URZ ;  /* 0x00000005071e7299 */ /* 0x000fc4000800063f */
[----:B------:R-:W-:Y:S02]  /*8e90*/  ULOP3.LUT UR5, UR5, 0x1, URZ, 0xfc, !UPT ;  /* 0x0000000105057892 */ /* 0x000fe4000f8efc3f */
[----:B------:R-:W-:Y:S02]  /*8ea0*/  USEL UR4, UR4, 0xffff, !UP0 ;  /* 0x0000ffff04047887 */ /* 0x000fe4000c000000 */
[----:B------:R-:W-:Y:S02]  /*8eb0*/  USHF.L.U32 UR5, UR7, UR5, URZ ;  /* 0x0000000507057299 */ /* 0x000fe4000800063f */
[----:B------:R-:W-:Y:S02]  /*8ec0*/  ULOP3.LUT UR4, UR4, 0xffff, URZ, 0xc0, !UPT ;  /* 0x0000ffff04047892 */ /* 0x000fe4000f8ec03f */
[----:B------:R-:W-:Y:S02]  /*8ed0*/  ULOP3.LUT UR30, UR30, UR5, URZ, 0xfc, !UPT ;  /* 0x000000051e1e7292 */ /* 0x000fe4000f8efc3f */
[----:B------:R-:W-:-:S02]  /*8ee0*/  USHF.L.U32 UR31, UR31, UR4, URZ ;  /* 0x000000041f1f7299 */ /* 0x000fc4000800063f */
[----:B------:R-:W-:Y:S02]  /*8ef0*/  ULOP3.LUT UR22, UR22, 0x20, URZ, 0xc0, !UPT ;  /* 0x0000002016167892 */ /* 0x000fe4000f8ec03f */
[----:B------:R-:W-:Y:S01]  /*8f00*/  ULOP3.LUT UR23, UR23, 0x400, URZ, 0xc0, !UPT ;  /* 0x0000040017177892 */ /* 0x000fe2000f8ec03f */
[----:B------:R-:W-:-:S11]  /*8f10*/  ULDC.64 UR4, c[0x0][0x198] ;  /* 0x0000660000047ab9 */ /* 0x000fd60000000a00 */
.L_x_175:
[----:B------:R-:W-:-:S03]  /*8f20*/  UMOV UR6, 0xffffffff ;  /* 0xffffffff00067882 */ /* 0x000fc60000000000 */
[----:B------:R-:W-:Y:S05]  /*8f30*/  BRA.DIV UR6, `(.L_x_165) ;  /* 0x0000001206147947 */ /* 0x000fea000b800000 */
[----:B------:R-:W-:-:S13]  /*8f40*/  ELECT P6, URZ, PT ;  /* 0x00000000003f782f */ /* 0x000fda00038c0000 */
.L_x_185:
[----:B------:R-:W0:Y:S01]  /*8f50*/  LDC R4, c[0x0][0x28c] ;  /* 0x0000a300ff047b82 */ /* 0x000e220000000800 */
[----:B------:R-:W-:Y:S01]  /*8f60*/  BSSY B1, `(.L_x_166) ;  /* 0x000005e000017945 */ /* 0x000fe20003800000 */
[----:B0-----:R-:W-:-:S13]  /*8f70*/  ISETP.LT.OR P6, PT, R4, 0x1, !P6 ;  /* 0x000000010400780c */ /* 0x001fda00077c1670 */
[----:B------:R-:W-:Y:S05]  /*8f80*/  @P6 BRA `(.L_x_167) ;  /* 0x00000004006c6947 */ /* 0x000fea0003800000 */
[----:B------:R-:W-:Y:S01]  /*8f90*/  LEA R12, R12, UR46, 0x1 ;  /* 0x0000002e0c0c7c11 */ /* 0x000fe2000f8e08ff */
[----:B------:R-:W-:Y:S01]  /*8fa0*/  IMAD.MOV.U32 R20, RZ, RZ, RZ ;  /* 0x000000ffff147224 */ /* 0x000fe200078e00ff */
[----:B------:R-:W-:Y:S01]  /*8fb0*/  LEA R19, R19, UR22, 0x6 ;  /* 0x0000001613137c11 */ /* 0x000fe2000f8e30ff */
[----:B------:R-:W-:Y:S02]  /*8fc0*/  IMAD.MOV.U32 R4, RZ, RZ, R9 ;  /* 0x000000ffff047224 */ /* 0x000fe400078e0009 */
[----:B------:R-:W-:Y:S02]  /*8fd0*/  IMAD.MOV.U32 R5, RZ, RZ, R3 ;  /* 0x000000ffff057224 */ /* 0x000fe400078e0003 */
[----:B------:R-:W-:Y:S02]  /*8fe0*/  IMAD.MOV.U32 R6, RZ, RZ, R13 ;  /* 0x000000ffff067224 */ /* 0x000fe400078e000d */
[----:B------:R-:W-:-:S07]  /*8ff0*/  IMAD.SHL.U32 R15, R12, 0x80, RZ ;  /* 0x000000800c0f7824 */ /* 0x000fce00078e00ff */
.L_x_170:
[----:B------:R-:W0:Y:S01]  /*9000*/  S2R R21, SR_CgaCtaId ;  /* 0x0000000000157919 */ /* 0x000e220000008800 */
[----:B------:R-:W-:Y:S02]  /*9010*/  MOV R12, 0x400 ;  /* 0x00000400000c7802 */ /* 0x000fe40000000f00 */
[----:B------:R-:W-:-:S13]  /*9020*/  ISETP.NE.AND P1, PT, R0, RZ, PT ;  /* 0x000000ff0000720c */ /* 0x000fda0003f25270 */
[----:B------:R-:W1:Y:S01]  /*9030*/  @!P1 LDC R14, c[0x0][0x500] ;  /* 0x00014000ff0e9b82 */ /* 0x000e620000000800 */
[----:B0-----:R-:W-:Y:S02]  /*9040*/  LEA R23, R21, R12, 0x18 ;  /* 0x0000000c15177211 */ /* 0x001fe400078ec0ff */
[----:B------:R-:W-:-:S03]  /*9050*/  SHF.L.U32 R12, R5, 0x1f, RZ ;  /* 0x0000001f050c7819 */ /* 0x000fc600000006ff */
[----:B------:R-:W-:-:S04]  /*9060*/  IMAD R21, R6, 0x8, R23 ;  /* 0x0000000806157824 */ /* 0x000fc800078e0217 */
[----:B------:R-:W0:Y:S02]  /*9070*/  SYNCS.PHASECHK.TRANS64.TRYWAIT P0, [R21+URZ+0x18], R12 ;  /* 0x0000180c150075a7 */ /* 0x000e24000800017f */
[----:B01----:R-:W-:Y:S05]  /*9080*/  @!P0 BRA `(.L_x_168) ;  /* 0x0000000c00e08947 */ /* 0x003fea0003800000 */
.L_x_186:
[----:B0-----:R-:W-:Y:S01]  /*9090*/  PRMT R12, R10, 0x9910, RZ ;  /* 0x000099100a0c7816 */ /* 0x001fe200000000ff */
[----:B------:R0:W-:Y:S03]  /*90a0*/  @!P1 SYNCS.ARRIVE.TRANS64 RZ, [R21+URZ], R14 ;  /* 0x0000000e15ff99a7 */ /* 0x0001e6000800003f */
[----:B------:R-:W-:-:S13]  /*90b0*/  ISETP.NE.AND P0, PT, R12, 0x2, PT ;  /* 0x000000020c00780c */ /* 0x000fda0003f05270 */
[----:B0-----:R-:W-:Y:S05]  /*90c0*/  @P0 BRA `(.L_x_169) ;  /* 0x0000000000040947 */ /* 0x001fea0003800000 */
[----:B------:R-:W-:Y:S01]  /*90d0*/  BPT.TRAP 0x1 ;  /* 0x000000040000795c */ /* 0x000fe20000300000 */
.L_x_169:
[C---:B------:R-:W-:Y:S01]  /*90e0*/  LEA R12, R6.reuse, UR46, 0x3 ;  /* 0x0000002e060c7c11 */ /* 0x040fe2000f8e18ff */
[----:B------:R-:W-:Y:S01]  /*90f0*/  UIADD3 UR54, UP0, UR4, 0xf0, URZ ;  /* 0x000000f004367890 */ /* 0x000fe2000ff1e03f */
[----:B------:R-:W-:Y:S01]  /*9100*/  LEA R14, R6, UR23, 0xd ;  /* 0x00000017060e7c11 */ /* 0x000fe2000f8e68ff */
[----:B------:R-:W-:Y:S01]  /*9110*/  UPRMT UR47, URZ, 0x5410, UR31 ;  /* 0x000054103f2f7896 */ /* 0x000fe2000800001f */
[----:B------:R-:W-:Y:S01]  /*9120*/  R2UR UR10, R20 ;  /* 0x00000000140a72ca */ /* 0x000fe200000e0000 */
[----:B------:R-:W-:Y:S01]  /*9130*/  IMAD.SHL.U32 R12, R12, 0x1000, RZ ;  /* 0x000010000c0c7824 */ /* 0x000fe200078e00ff */
[----:B------:R-:W-:Y:S01]  /*9140*/  R2UR UR9, R21 ;  /* 0x00000000150972ca */ /* 0x000fe200000e0000 */
[--C-:B------:R-:W-:Y:S01]  /*9150*/  IMAD R14, R14, 0x4, R23.reuse ;  /* 0x000000040e0e7824 */ /* 0x100fe200078e0217 */
[----:B------:R-:W-:Y:S01]  /*9160*/  R2UR UR11, R15 ;  /* 0x000000000f0b72ca */ /* 0x000fe200000e0000 */
[----:B------:R-:W-:Y:S01]  /*9170*/  IMAD R12, R12, 0x4, R23 ;  /* 0x000000040c0c7824 */ /* 0x000fe200078e0217 */
[----:B------:R-:W-:Y:S01]  /*9180*/  R2UR UR12, R7 ;  /* 0x00000000070c72ca */ /* 0x000fe200000e0000 */
[----:B------:R-:W-:Y:S01]  /*9190*/  UIADD3.X UR55, URZ, UR5, URZ, UP0, !UPT ;  /* 0x000000053f377290 */ /* 0x000fe200087fe43f */
[----:B------:R-:W-:Y:S01]  /*91a0*/  R2UR UR18, R14 ;  /* 0x000000000e1272ca */ /* 0x000fe200000e0000 */
[----:B------:R-:W-:Y:S01]  /*91b0*/  VIADD R4, R4, 0xffffffff ;  /* 0xffffffff04047836 */ /* 0x000fe20000000000 */
[----:B------:R-:W-:Y:S01]  /*91c0*/  R2UR UR40, R12 ;  /* 0x000000000c2872ca */ /* 0x000fe200000e0000 */
[----:B------:R-:W-:Y:S01]  /*91d0*/  UIADD3 UR14, UP1, UR4, 0x1f0, URZ ;  /* 0x000001f0040e7890 */ /* 0x000fe2000ff3e03f */
[----:B------:R-:W-:Y:S01]  /*91e0*/  R2UR UR35, R19 ;  /* 0x00000000132372ca */ /* 0x000fe200000e0000 */
[----:B------:R-:W-:Y:S01]  /*91f0*/  UIADD3 UR58, UR10, 0x20, URZ ;  /* 0x000000200a3a7890 */ /* 0x000fe2000fffe03f */
[----:B------:R-:W-:Y:S01]  /*9200*/  ISETP.GT.AND P1, PT, R4, 0x1, PT ;  /* 0x000000010400780c */ /* 0x000fe20003f24270 */
[----:B------:R-:W-:Y:S01]  /*9210*/  UIADD3 UR50, UR10, 0x40, URZ ;  /* 0x000000400a327890 */ /* 0x000fe2000fffe03f */
[----:B------:R-:W-:Y:S01]  /*9220*/  VIADD R6, R6, 0x1 ;  /* 0x0000000106067836 */ /* 0x000fe20000000000 */
[----:B------:R-:W-:Y:S01]  /*9230*/  UIADD3 UR42, UR10, 0x60, URZ ;  /* 0x000000600a2a7890 */ /* 0x000fe2000fffe03f */
[----:B------:R-:W-:Y:S01]  /*9240*/  VIADD R20, R20, 0x80 ;  /* 0x0000008014147836 */ /* 0x000fe20000000000 */
[----:B------:R-:W-:Y:S01]  /*9250*/  UMOV UR6, 0x0 ;  /* 0x0000000000067882 */ /* 0x000fe20000000000 */
[----:B------:R-:W-:Y:S01]  /*9260*/  UMOV UR7, 0x10000000 ;  /* 0x1000000000077882 */ /* 0x000fe20000000000 */
[----:B------:R-:W-:Y:S01]  /*9270*/  UIADD3.X UR15, URZ, UR5, URZ, UP1, !UPT ;  /* 0x000000053f0f7290 */ /* 0x000fe20008ffe43f */
[----:B------:R-:W-:Y:S01]  /*9280*/  ISETP.NE.AND P0, PT, R6, 0x3, PT ;  /* 0x000000030600780c */ /* 0x000fe20003f05270 */
[----:B------:R-:W-:-:S02]  /*9290*/  UIADD3 UR8, UR40, 0x100, URZ ;  /* 0x0000010028087890 */ /* 0x000fc4000fffe03f */
[----:B------:R-:W-:Y:S01]  /*92a0*/  UIADD3 UR56, UR40, 0x8100, URZ ;  /* 0x0000810028387890 */ /* 0x000fe2000fffe03f */
[----:B------:R-:W-:Y:S01]  /*92b0*/  SEL R12, RZ, 0x1, P0 ;  /* 0x00000001ff0c7807 */ /* 0x000fe20000000000 */
[----:B------:R-:W-:Y:S01]  /*92c0*/  UIADD3 UR48, UR40, 0x10100, URZ ;  /* 0x0001010028307890 */ /* 0x000fe2000fffe03f */
[----:B------:R-:W-:Y:S01]  /*92d0*/  SEL R6, R6, RZ, P0 ;  /* 0x000000ff06067207 */ /* 0x000fe20000000000 */
[----:B------:R-:W-:Y:S01]  /*92e0*/  UIADD3 UR40, UR40, 0x18100, URZ ;  /* 0x0001810028287890 */ /* 0x000fe2000fffe03f */
[----:B------:R-:W-:Y:S01]  /*92f0*/  LOP3.LUT R5, R5, R12, RZ, 0x3c, !PT ;  /* 0x0000000c05057212 */ /* 0x000fe200078e3cff */
[----:B------:R-:W-:Y:S01]  /*9300*/  UIADD3 UR32, UR18, 0x60100, URZ ;  /* 0x0006010012207890 */ /* 0x000fe2000fffe03f */
[----:B------:R0:W-:Y:S01]  /*9310*/  UTMALDG.3D.MULTICAST [UR8], [UR54], UR47, desc[UR6] ;  /* 0x00000608360073b4 */ /* 0x0001e2000801182f */
[----:B------:R-:W-:Y:S02]  /*9320*/  UPRMT UR45, URZ, 0x5410, UR30 ;  /* 0x000054103f2d7896 */ /* 0x000fe4000800001e */
[----:B------:R-:W-:-:S02]  /*9330*/  UIADD3 UR24, UR18, 0x62100, URZ ;  /* 0x0006210012187890 */ /* 0x000fc4000fffe03f */
[----:B------:R-:W-:Y:S01]  /*9340*/  UIADD3 UR16, UR18, 0x64100, URZ ;  /* 0x0006410012107890 */ /* 0x000fe2000fffe03f */
[----:B------:R-:W-:Y:S01]  /*9350*/  UMOV UR57, UR9 ;  /* 0x0000000900397c82 */ /* 0x000fe20008000000 */
        /* <DEDUP_REMOVED lines=8> */
[----:B------:R1:W-:Y:S01]  /*93e0*/  UTMALDG.3D.MULTICAST [UR56], [UR54], UR47, desc[UR6] ;  /* 0x00000638360073b4 */ /* 0x0003e2000801182f */
        /* <DEDUP_REMOVED lines=9> */
[----:B0-----:R-:W-:Y:S01]  /*9480*/  UIADD3 UR8, UR18, 0x66100, URZ ;  /* 0x0006610012087890 */ /* 0x001fe2000fffe03f */
[----:B------:R-:W-:Y:S01]  /*9490*/  UMOV UR19, UR35 ;  /* 0x0000002300137c82 */ /* 0x000fe20008000000 */
[----:B------:R-:W-:Y:S01]  /*94a0*/  UMOV UR20, UR12 ;  /* 0x0000000c00147c82 */ /* 0x000fe20008000000 */
[----:B------:R-:W-:Y:S01]  /*94b0*/  UMOV UR18, UR50 ;  /* 0x0000003200127c82 */ /* 0x000fe20008000000 */
[----:B------:R-:W-:Y:S01]  /*94c0*/  UMOV UR11, UR35 ;  /* 0x00000023000b7c82 */ /* 0x000fe20008000000 */
[----:B------:R1:W-:Y:S01]  /*94d0*/  UTMALDG.3D.MULTICAST [UR40], [UR54], UR47, desc[UR6] ;  /* 0x00000628360073b4 */ /* 0x0003e2000801182f */
[----:B------:R-:W-:Y:S01]  /*94e0*/  UMOV UR10, UR42 ;  /* 0x0000002a000a7c82 */ /* 0x000fe20008000000 */
[----:B------:R1:W-:Y:S01]  /*94f0*/  UTMALDG.3D.MULTICAST [UR32], [UR14], UR45, desc[UR6] ;  /* 0x000006200e0073b4 */ /* 0x0003e2000801182d */
[----:B------:R1:W-:Y:S01]  /*9500*/  UTMALDG.3D.MULTICAST [UR24], [UR14], UR45, desc[UR6] ;  /* 0x000006180e0073b4 */ /* 0x0003e2000801182d */
[----:B------:R1:W-:Y:S01]  /*9510*/  UTMALDG.3D.MULTICAST [UR16], [UR14], UR45, desc[UR6] ;  /* 0x000006100e0073b4 */ /* 0x0003e2000801182d */
[----:B------:R1:W-:Y:S02]  /*9520*/  UTMALDG.3D.MULTICAST [UR8], [UR14], UR45, desc[UR6] ;  /* 0x000006080e0073b4 */ /* 0x0003e4000801182d */
[----:B-1----:R-:W-:Y:S05]  /*9530*/  @P1 BRA `(.L_x_170) ;  /* 0xfffffff800b01947 */ /* 0x002fea000383ffff */
.L_x_167:
[----:B------:R-:W-:Y:S05]  /*9540*/  BSYNC B1 ;  /* 0x0000000000017941 */ /* 0x000fea0003800000 */
.L_x_166:
[----:B------:R-:W-:Y:S01]  /*9550*/  LOP3.LUT P1, RZ, R11, 0xff, RZ, 0xc0, !PT ;  /* 0x000000ff0bff7812 */ /* 0x000fe2000782c0ff */
[C---:B------:R-:W-:Y:S01]  /*9560*/  IMAD.IADD R13, R8.reuse, 0x1, R13 ;  /* 0x00000001080d7824 */ /* 0x040fe200078e020d */
[----:B------:R-:W-:Y:S01]  /*9570*/  ULDC.64 UR6, c[0x0][0x650] ;  /* 0x0001940000067ab9 */ /* 0x000fe20000000a00 */
[C---:B------:R-:W-:Y:S01]  /*9580*/  ISETP.GE.U32.AND P2, PT, R8.reuse, 0x3, PT ;  /* 0x000000030800780c */ /* 0x040fe20003f46070 */
[----:B------:R-:W-:Y:S01]  /*9590*/  BSSY B1, `(.L_x_171) ;  /* 0x000006b000017945 */ /* 0x000fe20003800000 */
[----:B------:R-:W-:Y:S01]  /*95a0*/  IMAD.MOV.U32 R12, RZ, RZ, -0x1 ;  /* 0xffffffffff0c7424 */ /* 0x000fe200078e00ff */
[----:B------:R-:W-:Y:S01]  /*95b0*/  ISETP.GT.U32.AND P0, PT, R13, 0x2, PT ;  /* 0x000000020d00780c */ /* 0x000fe20003f04070 */
[----:B------:R-:W-:Y:S01]  /*95c0*/  IMAD.MOV.U32 R19, RZ, RZ, -0x1 ;  /* 0xffffffffff137424 */ /* 0x000fe200078e00ff */
[----:B------:R-:W-:Y:S01]  /*95d0*/  PRMT R11, RZ, 0x7610, R11 ;  /* 0x00007610ff0b7816 */ /* 0x000fe2000000000b */
[----:B------:R-:W-:Y:S01]  /*95e0*/  IMAD.MOV.U32 R7, RZ, RZ, -0x1 ;  /* 0xffffffffff077424 */ /* 0x000fe200078e00ff */
[----:B------:R-:W-:-:S03]  /*95f0*/  ISETP.LT.U32.AND P0, PT, R8, 0x3, P0 ;  /* 0x000000030800780c */ /* 0x000fc60000701070 */
[----:B------:R-:W0:Y:S01]  /*9600*/  @P1 S2R R5, SR_CgaCtaId ;  /* 0x0000000000051919 */ /* 0x000e220000008800 */
[----:B------:R-:W-:-:S04]  /*9610*/  @P1 MOV R4, 0x400 ;  /* 0x0000040000041802 */ /* 0x000fc80000000f00 */
[----:B0-----:R-:W-:Y:S01]  /*9620*/  @P1 LEA R6, R5, R4, 0x18 ;  /* 0x0000000405061211 */ /* 0x001fe200078ec0ff */
[----:B------:R-:W-:Y:S01]  /*9630*/  IMAD.WIDE.U32 R4, R13, -0x55555555, RZ ;  /* 0xaaaaaaab0d047825 */ /* 0x000fe200078e00ff */
[----:B------:R-:W-:Y:S02]  /*9640*/  SEL R4, RZ, 0x1, !P0 ;  /* 0x00000001ff047807 */ /* 0x000fe40004000000 */
[----:B------:R0:W-:Y:S01]  /*9650*/  @P1 SYNCS.ARRIVE.TRANS64.A1T0 RZ, [R6+URZ+0x48], RZ ;  /* 0x000048ff06ff19a7 */ /* 0x0001e2000810003f */
[----:B------:R-:W-:Y:S02]  /*9660*/  IADD3 R16, P1, R16, UR38, RZ ;  /* 0x0000002610107c10 */ /* 0x000fe4000ff3e0ff */
[----:B------:R-:W-:Y:S02]  /*9670*/  LOP3.LUT R3, R3, R4, RZ, 0x3c, !PT ;  /* 0x0000000403037212 */ /* 0x000fe400078e3cff */
[----:B------:R-:W-:Y:S02]  /*9680*/  IADD3.X R17, R17, UR37, RZ, P1, !PT ;  /* 0x0000002511117c10 */ /* 0x000fe40008ffe4ff */
[----:B------:R-:W-:-:S02]  /*9690*/  ISETP.GE.U32.AND P0, PT, R16, UR6, PT ;  /* 0x0000000610007c0c */ /* 0x000fc4000bf06070 */
[----:B0-----:R-:W-:Y:S02]  /*96a0*/  SHF.R.U32.HI R6, RZ, 0x1, R5 ;  /* 0x00000001ff067819 */ /* 0x001fe40000011605 */
[----:B------:R-:W-:Y:S02]  /*96b0*/  ISETP.GE.U32.AND.EX P0, PT, R17, UR7, PT, P0 ;  /* 0x0000000711007c0c */ /* 0x000fe4000bf06100 */
[----:B------:R-:W-:Y:S01]  /*96c0*/  @P2 LOP3.LUT R3, R3, 0x1, R6, 0x78, !PT ;  /* 0x0000000103032812 */ /* 0x000fe200078e7806 */
[----:B------:R-:W-:Y:S01]  /*96d0*/  IMAD R13, R6, -0x3, R13 ;  /* 0xfffffffd060d7824 */ /* 0x000fe200078e020d */
[----:B------:R-:W-:-:S09]  /*96e0*/  PRMT R4, RZ, 0x7610, R4 ;  /* 0x00007610ff047816 */ /* 0x000fd20000000004 */
[----:B------:R-:W-:Y:S05]  /*96f0*/  @P0 BRA `(.L_x_172) ;  /* 0x0000000400500947 */ /* 0x000fea0003800000 */
[----:B------:R-:W0:Y:S01]  /*9700*/  S2R R15, SR_CTAID.X ;  /* 0x00000000000f7919 */ /* 0x000e220000002500 */
[----:B------:R-:W-:Y:S01]  /*9710*/  ULDC.64 UR6, c[0x0][0x628] ;  /* 0x00018a0000067ab9 */ /* 0x000fe20000000a00 */
[----:B------:R-:W1:Y:S01]  /*9720*/  LDC R20, c[0x0][0x144] ;  /* 0x00005100ff147b82 */ /* 0x000e620000000800 */
[----:B------:R-:W-:Y:S01]  /*9730*/  ISETP.NE.U32.AND P0, PT, RZ, UR6, PT ;  /* 0x00000006ff007c0c */ /* 0x000fe2000bf05070 */
[----:B------:R-:W2:Y:S01]  /*9740*/  S2R R12, SR_CTAID.Y ;  /* 0x00000000000c7919 */ /* 0x000ea20000002600 */
[----:B------:R-:W-:Y:S01]  /*9750*/  ULDC UR8, c[0x0][0x150] ;  /* 0x0000540000087ab9 */ /* 0x000fe20000000800 */
[----:B------:R-:W-:Y:S01]  /*9760*/  ULDC UR9, c[0x0][0x630] ;  /* 0x00018c0000097ab9 */ /* 0x000fe20000000800 */
[----:B------:R-:W-:Y:S01]  /*9770*/  ISETP.NE.AND.EX P0, PT, RZ, UR7, PT, P0 ;  /* 0x00000007ff007c0c */ /* 0x000fe2000bf05300 */
[----:B------:R-:W-:Y:S01]  /*9780*/  IMAD.MOV.U32 R4, RZ, RZ, R16 ;  /* 0x000000ffff047224 */ /* 0x000fe200078e0010 */
[----:B0-----:R-:W-:-:S05]  /*9790*/  I2FP.F32.U32 R5, R15 ;  /* 0x0000000f00057245 */ /* 0x001fca0000201000 */
[----:B------:R-:W-:Y:S01]  /*97a0*/  FMUL R21, R5, UR8 ;  /* 0x0000000805157c20 */ /* 0x000fe20008400000 */
[----:B------:R-:W-:-:S05]  /*97b0*/  IMAD.MOV.U32 R5, RZ, RZ, R17 ;  /* 0x000000ffff057224 */ /* 0x000fca00078e0011 */
[----:B--2---:R-:W-:Y:S05]  /*97c0*/  @!P0 BRA `(.L_x_173) ;  /* 0x0000000000288947 */ /* 0x004fea0003800000 */
[----:B------:R-:W-:Y:S02]  /*97d0*/  ULDC UR8, c[0x0][0x634] ;  /* 0x00018d0000087ab9 */ /* 0x000fe40000000800 */
[----:B------:R-:W-:-:S05]  /*97e0*/  IADD3 R5, P0, R16, UR8, RZ ;  /* 0x0000000810057c10 */ /* 0x000fca000ff1e0ff */
[----:B------:R-:W-:-:S04]  /*97f0*/  IMAD.X R19, RZ, RZ, R17, P0 ;  /* 0x000000ffff137224 */ /* 0x000fc800000e0611 */
[----:B------:R-:W-:-:S04]  /*9800*/  IMAD.WIDE.U32 R6, R19, UR6, RZ ;  /* 0x0000000613067c25 */ /* 0x000fc8000f8e00ff */
[----:B------:R-:W-:-:S04]  /*9810*/  IMAD.WIDE.U32 R6, P0, R5, UR7, R6 ;  /* 0x0000000705067c25 */ /* 0x000fc8000f800006 */
[----:B------:R-:W-:-:S04]  /*9820*/  IMAD.WIDE.U32 R4, R5, UR6, RZ ;  /* 0x0000000605047c25 */ /* 0x000fc8000f8e00ff */
[----:B------:R-:W-:Y:S01]  /*9830*/  IMAD.MOV.U32 R4, RZ, RZ, R7 ;  /* 0x000000ffff047224 */ /* 0x000fe200078e0007 */
[----:B------:R-:W-:Y:S01]  /*9840*/  IADD3 RZ, P1, R5, R6, RZ ;  /* 0x0000000605ff7210 */ /* 0x000fe20007f3e0ff */
[----:B------:R-:W-:-:S04]  /*9850*/  IMAD.X R5, RZ, RZ, RZ, P0 ;  /* 0x000000ffff057224 */ /* 0x000fc800000e06ff */
[----:B------:R-:W-:-:S08]  /*9860*/  IMAD.WIDE.U32.X R4, R19, UR7, R4, P1 ;  /* 0x0000000713047c25 */ /* 0x000fd000088e0404 */
.L_x_173:
[--C-:B------:R-:W-:Y:S01]  /*9870*/  SHF.R.U64 R14, R4, UR9, R5.reuse ;  /* 0x00000009040e7c19 */ /* 0x100fe20008001205 */
[----:B------:R-:W0:Y:S01]  /*9880*/  F2I.U32.TRUNC.NTZ R21, R21 ;  /* 0x0000001500157305 */ /* 0x000e22000020f000 */
[----:B------:R-:W-:Y:S01]  /*9890*/  SHF.R.U32.HI R4, RZ, UR9, R5 ;  /* 0x00000009ff047c19 */ /* 0x000fe20008011605 */
[----:B------:R-:W-:Y:S01]  /*98a0*/  ULDC.64 UR6, c[0x0][0x620] ;  /* 0x0001880000067ab9 */ /* 0x000fe20000000a00 */
[----:B------:R-:W-:Y:S01]  /*98b0*/  IADD3 R7, P0, RZ, -R14, RZ ;  /* 0x8000000eff077210 */ /* 0x000fe20007f1e0ff */
[----:B------:R-:W-:-:S04]  /*98c0*/  ULDC.64 UR8, c[0x0][0x640] ;  /* 0x0001900000087ab9 */ /* 0x000fc80000000a00 */
[----:B------:R-:W-:Y:S01]  /*98d0*/  IMAD.X R4, RZ, RZ, ~R4, P0 ;  /* 0x000000ffff047224 */ /* 0x000fe200000e0e04 */
[----:B------:R-:W-:-:S03]  /*98e0*/  ISETP.NE.U32.AND P0, PT, RZ, UR8, PT ;  /* 0x00000008ff007c0c */ /* 0x000fc6000bf05070 */
[----:B------:R-:W-:Y:S01]  /*98f0*/  IMAD R6, R4, UR6, RZ ;  /* 0x0000000604067c24 */ /* 0x000fe2000f8e02ff */
[----:B------:R-:W-:Y:S01]  /*9900*/  ISETP.NE.AND.EX P0, PT, RZ, UR9, PT, P0 ;  /* 0x00000009ff007c0c */ /* 0x000fe2000bf05300 */
[----:B------:R-:W-:Y:S01]  /*9910*/  IMAD.WIDE.U32 R4, R7, UR6, R16 ;  /* 0x0000000607047c25 */ /* 0x000fe2000f8e0010 */
[----:B------:R-:W-:-:S03]  /*9920*/  ULDC UR6, c[0x0][0x618] ;  /* 0x0001860000067ab9 */ /* 0x000fc60000000800 */
[----:B------:R-:W-:Y:S01]  /*9930*/  IMAD R7, R7, UR7, R6 ;  /* 0x0000000707077c24 */ /* 0x000fe2000f8e0206 */
[----:B------:R-:W-:Y:S01]  /*9940*/  ULDC UR7, c[0x0][0x154] ;  /* 0x0000550000077ab9 */ /* 0x000fe20000000800 */
[----:B0-----:R-:W-:Y:S02]  /*9950*/  IMAD.MOV R6, RZ, RZ, -R21 ;  /* 0x000000ffff067224 */ /* 0x001fe400078e0a15 */
[----:B------:R-:W0:Y:S01]  /*9960*/  LDC R21, c[0x0][0x148] ;  /* 0x00005200ff157b82 */ /* 0x000e220000000800 */
[----:B------:R-:W-:Y:S02]  /*9970*/  IMAD.IADD R5, R5, 0x1, R7 ;  /* 0x0000000105057824 */ /* 0x000fe400078e0207 */
[----:B-1----:R-:W-:Y:S01]  /*9980*/  IMAD R15, R20, R6, R15 ;  /* 0x00000006140f7224 */ /* 0x002fe200078e020f */
[----:B------:R-:W-:Y:S02]  /*9990*/  I2FP.F32.U32 R6, R12 ;  /* 0x0000000c00067245 */ /* 0x000fe40000201000 */
[----:B------:R-:W-:-:S02]  /*99a0*/  SHF.R.U64 R19, R4, UR6, R5 ;  /* 0x0000000604137c19 */ /* 0x000fc40008001205 */
[----:B------:R-:W-:Y:S01]  /*99b0*/  SHF.R.U32.HI R4, RZ, UR6, R5 ;  /* 0x00000006ff047c19 */ /* 0x000fe20008011605 */
[----:B------:R-:W-:Y:S01]  /*99c0*/  FMUL R6, R6, UR7 ;  /* 0x0000000706067c20 */ /* 0x000fe20008400000 */
[----:B------:R-:W-:Y:S02]  /*99d0*/  ULDC UR6, c[0x0][0x608] ;  /* 0x0001820000067ab9 */ /* 0x000fe40000000800 */
[--C-:B------:R-:W-:Y:S01]  /*99e0*/  SHF.R.U64 R22, R19, UR6, R4.reuse ;  /* 0x0000000613167c19 */ /* 0x100fe20008001204 */
[----:B------:R1:W2:Y:S01]  /*99f0*/  F2I.U32.TRUNC.NTZ R24, R6 ;  /* 0x0000000600187305 */ /* 0x0002a2000020f000 */
[----:B------:R-:W-:Y:S01]  /*9a00*/  SHF.R.U32.HI R5, RZ, UR6, R4 ;  /* 0x00000006ff057c19 */ /* 0x000fe20008011604 */
[----:B------:R-:W-:-:S03]  /*9a10*/  ULDC UR6, c[0x0][0x658] ;  /* 0x0001960000067ab9 */ /* 0x000fc60000000800 */
[--C-:B------:R-:W-:Y:S02]  /*9a20*/  SHF.R.U64 R20, R22, UR6, R5.reuse ;  /* 0x0000000616147c19 */ /* 0x100fe40008001205 */
[----:B------:R-:W-:-:S03]  /*9a30*/  SHF.R.U32.HI R23, RZ, UR6, R5 ;  /* 0x00000006ff177c19 */ /* 0x000fc60008011605 */
[----:B------:R-:W-:Y:S02]  /*9a40*/  IMAD.MOV.U32 R4, RZ, RZ, R20 ;  /* 0x000000ffff047224 */ /* 0x000fe400078e0014 */
[----:B------:R-:W-:Y:S01]  /*9a50*/  IMAD.MOV.U32 R5, RZ, RZ, R23 ;  /* 0x000000ffff057224 */ /* 0x000fe200078e0017 */
[----:B-1----:R-:W-:Y:S06]  /*9a60*/  @!P0 BRA `(.L_x_174) ;  /* 0x0000000000288947 */ /* 0x002fec0003800000 */
        /* <DEDUP_REMOVED lines=10> */
.L_x_174:
[----:B------:R-:W-:Y:S01]  /*9b10*/  ISETP.NE.AND P0, PT, R2, 0x1, PT ;  /* 0x000000010200780c */ /* 0x000fe20003f05270 */
[----:B------:R-:W-:Y:S01]  /*9b20*/  ULDC UR6, c[0x0][0x648] ;  /* 0x0001920000067ab9 */ /* 0x000fe20000000800 */
[----:B------:R-:W-:Y:S01]  /*9b30*/  LOP3.LUT R22, R22, UR29, RZ, 0xc0, !PT ;  /* 0x0000001d16167c12 */ /* 0x000fe2000f8ec0ff */
[----:B--2---:R-:W-:Y:S01]  /*9b40*/  IMAD.MOV R24, RZ, RZ, -R24 ;  /* 0x000000ffff187224 */ /* 0x004fe200078e0a18 */
[----:B------:R-:W-:Y:S01]  /*9b50*/  SHF.R.U64 R5, R4, UR6, R5 ;  /* 0x0000000604057c19 */ /* 0x000fe20008001205 */
[----:B------:R-:W-:Y:S01]  /*9b60*/  ULDC UR6, c[0x0][0x638] ;  /* 0x00018e0000067ab9 */ /* 0x000fe20000000800 */
[----:B------:R-:W-:Y:S01]  /*9b70*/  LOP3.LUT R19, R19, UR13, RZ, 0xc0, !PT ;  /* 0x0000000d13137c12 */ /* 0x000fe2000f8ec0ff */
[----:B------:R-:W-:Y:S01]  /*9b80*/  ULDC UR7, c[0x0][0x610] ;  /* 0x0001840000077ab9 */ /* 0x000fe20000000800 */
[----:B------:R-:W-:Y:S02]  /*9b90*/  IMAD.MOV.U32 R4, RZ, RZ, 0x1 ;  /* 0x00000001ff047424 */ /* 0x000fe400078e00ff */
[----:B------:R-:W-:-:S02]  /*9ba0*/  IMAD.MOV R7, RZ, RZ, -R5 ;  /* 0x000000ffff077224 */ /* 0x000fc400078e0a05 */
[----:B------:R-:W-:Y:S02]  /*9bb0*/  IMAD R22, R5, UR21, R22 ;  /* 0x0000001505167c24 */ /* 0x000fe4000f8e0216 */
[----:B0-----:R-:W-:Y:S02]  /*9bc0*/  @P0 IMAD R15, R21, R24, R12 ;  /* 0x00000018150f0224 */ /* 0x001fe400078e020c */
[----:B------:R-:W-:Y:S01]  /*9bd0*/  IMAD R20, R7, UR6, R20 ;  /* 0x0000000607147c24 */ /* 0x000fe2000f8e0214 */
[----:B------:R-:W-:Y:S01]  /*9be0*/  ULDC UR6, c[0x0][0x600] ;  /* 0x0001800000067ab9 */ /* 0x000fe20000000800 */
[----:B------:R-:W-:Y:S02]  /*9bf0*/  IMAD R15, R22, UR7, R15 ;  /* 0x00000007160f7c24 */ /* 0x000fe4000f8e020f */
[----:B------:R-:W-:Y:S02]  /*9c00*/  IMAD R20, R20, UR6, R19 ;  /* 0x0000000614147c24 */ /* 0x000fe4000f8e0213 */
[----:B------:R-:W-:-:S03]  /*9c10*/  IMAD.MOV.U32 R7, RZ, RZ, R14 ;  /* 0x000000ffff077224 */ /* 0x000fc600078e000e */
[----:B------:R-:W-:Y:S02]  /*9c20*/  SEL R19, R20, R15, !P0 ;  /* 0x0000000f14137207 */ /* 0x000fe40004000000 */
[----:B------:R-:W-:-:S07]  /*9c30*/  SEL R12, R15, R20, !P0 ;  /* 0x000000140f0c7207 */ /* 0x000fce0004000000 */
.L_x_172:
[----:B------:R-:W-:Y:S05]  /*9c40*/  BSYNC B1 ;  /* 0x0000000000017941 */ /* 0x000fea0003800000 */
.L_x_171:
[----:B------:R-:W-:-:S13]  /*9c50*/  LOP3.LUT P0, RZ, R4, 0xff, RZ, 0xc0, !PT ;  /* 0x000000ff04ff7812 */ /* 0x000fda000780c0ff */
[----:B------:R-:W-:Y:S05]  /*9c60*/  @P0 BRA `(.L_x_175) ;  /* 0xfffffff000ac0947 */ /* 0x000fea000383ffff */
[----:B------:R-:W-:Y:S05]  /*9c70*/  BSYNC B0 ;  /* 0x0000000000007941 */ /* 0x000fea0003800000 */
.L_x_164:
[----:B------:R-:W-:-:S03]  /*9c80*/  UMOV UR6, 0xffffffff ;  /* 0xffffffff00067882 */ /* 0x000fc60000000000 */
[----:B------:R-:W-:Y:S05]  /*9c90*/  BRA.DIV UR6, `(.L_x_176) ;  /* 0x0000000206f07947 */ /* 0x000fea000b800000 */
[----:B------:R-:W-:-:S13]  /*9ca0*/  ELECT P6, URZ, PT ;  /* 0x00000000003f782f */ /* 0x000fda00038c0000 */
.L_x_189:
[----:B------:R-:W-:Y:S04]  /*9cb0*/  BSSY B0, `(.L_x_177) ;  /* 0x0000022000007945 */ /* 0x000fe80003800000 */
[----:B------:R-:W-:Y:S05]  /*9cc0*/  @!P6 BRA `(.L_x_178) ;  /* 0x000000000080e947 */ /* 0x000fea0003800000 */
[----:B------:R-:W-:-:S04]  /*9cd0*/  LOP3.LUT R18, R18, 0x2, RZ, 0xfc, !PT ;  /* 0x0000000212127812 */ /* 0x000fc800078efcff */
[----:B------:R-:W-:-:S13]  /*9ce0*/  ISETP.NE.AND P0, PT, R18, 0x3, PT ;  /* 0x000000031200780c */ /* 0x000fda0003f05270 */
[----:B------:R-:W-:Y:S05]  /*9cf0*/  @!P0 BRA `(.L_x_179) ;  /* 0x0000000000048947 */ /* 0x000fea0003800000 */
[----:B------:R-:W-:Y:S01]  /*9d00*/  BPT.TRAP 0x1 ;  /* 0x000000040000795c */ /* 0x000fe20000300000 */
.L_x_179:
[----:B------:R-:W0:Y:S01]  /*9d10*/  S2R R5, SR_CgaCtaId ;  /* 0x0000000000057919 */ /* 0x000e220000008800 */
[----:B------:R-:W-:Y:S02]  /*9d20*/  MOV R0, 0x400 ;  /* 0x0000040000007802 */ /* 0x000fe40000000f00 */
[----:B------:R-:W-:Y:S02]  /*9d30*/  SHF.L.U32 R4, R3, 0x1f, RZ ;  /* 0x0000001f03047819 */ /* 0x000fe400000006ff */
[----:B0-----:R-:W-:-:S05]  /*9d40*/  LEA R0, R5, R0, 0x18 ;  /* 0x0000000005007211 */ /* 0x001fca00078ec0ff */
[----:B------:R-:W-:-:S04]  /*9d50*/  VIADD R0, R0, 0x18 ;  /* 0x0000001800007836 */ /* 0x000fc80000000000 */
[C---:B------:R-:W-:Y:S02]  /*9d60*/  IMAD R7, R13.reuse, 0x8, R0 ;  /* 0x000000080d077824 */ /* 0x040fe400078e0200 */
[----:B------:R-:W-:Y:S02]  /*9d70*/  VIADD R13, R13, 0x1 ;  /* 0x000000010d0d7836 */ /* 0x000fe40000000000 */
[----:B------:R-:W0:Y:S03]  /*9d80*/  SYNCS.PHASECHK.TRANS64.TRYWAIT P0, [R7+URZ], R4 ;  /* 0x00000004070075a7 */ /* 0x000e26000800017f */
[----:B------:R-:W-:-:S04]  /*9d90*/  ISETP.NE.AND P1, PT, R13, 0x3, PT ;  /* 0x000000030d00780c */ /* 0x000fc80003f25270 */
[----:B------:R-:W-:Y:S02]  /*9da0*/  SEL R2, RZ, 0x1, P1 ;  /* 0x00000001ff027807 */ /* 0x000fe40000800000 */
[----:B------:R-:W-:Y:S02]  /*9db0*/  SEL R13, R13, RZ, P1 ;  /* 0x000000ff0d0d7207 */ /* 0x000fe40000800000 */
[----:B------:R-:W-:-:S03]  /*9dc0*/  LOP3.LUT R9, R3, R2, RZ, 0x3c, !PT ;  /* 0x0000000203097212 */ /* 0x000fc600078e3cff */
[----:B------:R-:W-:Y:S01]  /*9dd0*/  IMAD R6, R13, 0x8, R0 ;  /* 0x000000080d067824 */ /* 0x000fe200078e0200 */
[----:B------:R-:W-:Y:S01]  /*9de0*/  SHF.L.U32 R5, R9, 0x1f, RZ ;  /* 0x0000001f09057819 */ /* 0x000fe200000006ff */
[----:B0-----:R-:W-:Y:S06]  /*9df0*/  @!P0 BRA `(.L_x_180) ;  /* 0x0000000000b88947 */ /* 0x001fec0003800000 */
.L_x_190:
[----:B------:R-:W1:Y:S01]  /*9e00*/  SYNCS.PHASECHK.TRANS64.TRYWAIT P0, [R6+URZ], R5 ;  /* 0x00000005060075a7 */ /* 0x000e62000800017f */
[----:B------:R-:W-:-:S05]  /*9e10*/  VIADD R2, R13, 0x1 ;  /* 0x000000010d027836 */ /* 0x000fca0000000000 */
[----:B------:R-:W-:-:S04]  /*9e20*/  ISETP.NE.AND P1, PT, R2, 0x3, PT ;  /* 0x000000030200780c */ /* 0x000fc80003f25270 */
[----:B0-----:R-:W-:Y:S02]  /*9e30*/  SEL R4, RZ, 0x1, P1 ;  /* 0x00000001ff047807 */ /* 0x001fe40000800000 */
[----:B------:R-:W-:Y:S02]  /*9e40*/  SEL R3, R2, RZ, P1 ;  /* 0x000000ff02037207 */ /* 0x000fe40000800000 */
[----:B------:R-:W-:Y:S01]  /*9e50*/  LOP3.LUT R4, R9, R4, RZ, 0x3c, !PT ;  /* 0x0000000409047212 */ /* 0x000fe200078e3cff */
[----:B-1----:R-:W-:Y:S06]  /*9e60*/  @!P0 BRA `(.L_x_181) ;  /* 0x0000000000b08947 */ /* 0x002fec0003800000 */
.L_x_191:
[----:B------:R-:W-:Y:S01]  /*9e70*/  IMAD R3, R3, 0x8, R0 ;  /* 0x0000000803037824 */ /* 0x000fe200078e0200 */
[----:B------:R-:W-:-:S07]  /*9e80*/  SHF.L.U32 R0, R4, 0x1f, RZ ;  /* 0x0000001f04007819 */ /* 0x000fce00000006ff */
.L_x_182:
[----:B-1----:R1:W2:Y:S02]  /*9e90*/  SYNCS.PHASECHK.TRANS64.TRYWAIT P0, [R3+URZ], R0 ;  /* 0x00000000030075a7 */ /* 0x0022a4000800017f */
[----:B--2---:R-:W-:Y:S05]  /*9ea0*/  @!P0 NANOSLEEP.SYNCS 0x989680 ;  /* 0x009896800000895d */ /* 0x004fea0003900000 */
[----:B------:R-:W2:Y:S02]  /*9eb0*/  @!P0 SYNCS.PHASECHK.TRANS64 P0, [R3+URZ], R0 ;  /* 0x00000000030085a7 */ /* 0x000ea4000800007f */
[----:B--2---:R-:W-:Y:S05]  /*9ec0*/  @!P0 BRA `(.L_x_182) ;  /* 0xfffffffc00f08947 */ /* 0x004fea000383ffff */
.L_x_178:
[----:B------:R-:W-:Y:S05]  /*9ed0*/  BSYNC B0 ;  /* 0x0000000000007941 */ /* 0x000fea0003800000 */
.L_x_177:
[----:B------:R-:W-:Y:S05]  /*9ee0*/  EXIT ;  /* 0x000000000000794d */ /* 0x000fea0003800000 */
.L_x_21:
[----:B-1----:R1:W2:Y:S02]  /*9ef0*/  SYNCS.PHASECHK.TRANS64.TRYWAIT P1, [R3+URZ], R0 ;  /* 0x00000000030075a7 */ /* 0x0022a4000802017f */
[----:B--2---:R-:W-:Y:S05]  /*9f00*/  @!P1 NANOSLEEP.SYNCS 0x989680 ;  /* 0x009896800000995d */ /* 0x004fea0003900000 */
[----:B------:R-:W2:Y:S02]  /*9f10*/  @!P1 SYNCS.PHASECHK.TRANS64 P1, [R3+URZ], R0 ;  /* 0x00000000030095a7 */ /* 0x000ea4000802007f */
[----:B--2---:R-:W-:Y:S05]  /*9f20*/  @!P1 BRA `(.L_x_21) ;  /* 0xfffffffc00f09947 */ /* 0x004fea000383ffff */
[----:B------:R-:W-:Y:S05]  /*9f30*/  BRA `(.L_x_20) ;  /* 0xffffff7800247947 */ /* 0x000fea000383ffff */
.L_x_26:
[----:B-1----:R1:W2:Y:S02]  /*9f40*/  SYNCS.PHASECHK.TRANS64.TRYWAIT P1, [R5+URZ], R4 ;  /* 0x00000004050075a7 */ /* 0x0022a4000802017f */
[----:B--2---:R-:W-:Y:S05]  /*9f50*/  @!P1 NANOSLEEP.SYNCS 0x989680 ;  /* 0x009896800000995d */ /* 0x004fea0003900000 */
[----:B------:R-:W2:Y:S02]  /*9f60*/  @!P1 SYNCS.PHASECHK.TRANS64 P1, [R5+URZ], R4 ;  /* 0x00000004050095a7 */ /* 0x000ea4000802007f */
[----:B--2---:R-:W-:Y:S05]  /*9f70*/  @!P1 BRA `(.L_x_26) ;  /* 0xfffffffc00f09947 */ /* 0x004fea000383ffff */
[----:B------:R-:W-:Y:S05]  /*9f80*/  BRA `(.L_x_25) ;  /* 0xffffff8400d47947 */ /* 0x000fea000383ffff */
.L_x_165:
[----:B------:R-:W-:Y:S01]  /*9f90*/  BSSY B1, `(.L_x_183) ;  /* 0x0000006000017945 */ /* 0x000fe20003800000 */
[----:B------:R-:W-:-:S07]  /*9fa0*/  IMAD.MOV.U32 R15, RZ, RZ, -0x1 ;  /* 0xffffffffff0f7424 */ /* 0x000fce00078e00ff */
[----:B------:R-:W-:Y:S05]  /*9fb0*/  WARPSYNC.COLLECTIVE R15, `(.L_x_184) ;  /* 0x000000000f0c7348 */ /* 0x000fea0003c00000 */
[----:B------:R-:W-:Y:S02]  /*9fc0*/  ELECT P6, UR62, PT ;  /* 0x00000000003e782f */ /* 0x000fe400038c0000 */
[----:B------:R-:W-:Y:S01]  /*9fd0*/  MOV R14, UR62 ;  /* 0x0000003e000e7c02 */ /* 0x000fe20008000f00 */
[----:B------:R-:W-:Y:S10]  /*9fe0*/  ENDCOLLECTIVE ;  /* 0x000000000000791b */ /* 0x000ff40003800000 */
.L_x_184:
[----:B------:R-:W-:Y:S05]  /*9ff0*/  BSYNC B1 ;  /* 0x0000000000017941 */ /* 0x000fea0003800000 */
.L_x_183:
[----:B------:R-:W-:Y:S05]  /*a000*/  BRA `(.L_x_185) ;  /* 0xffffffec00d07947 */ /* 0x000fea000383ffff */
.L_x_168:
[----:B0-----:R0:W1:Y:S02]  /*a010*/  SYNCS.PHASECHK.TRANS64.TRYWAIT P0, [R21+URZ+0x18], R12 ;  /* 0x0000180c150075a7 */ /* 0x001064000800017f */
[----:B-1----:R-:W-:Y:S05]  /*a020*/  @!P0 NANOSLEEP.SYNCS 0x989680 ;  /* 0x009896800000895d */ /* 0x002fea0003900000 */
[----:B------:R-:W1:Y:S02]  /*a030*/  @!P0 SYNCS.PHASECHK.TRANS64 P0, [R21+URZ+0x18], R12 ;  /* 0x0000180c150085a7 */ /* 0x000e64000800007f */
[----:B-1----:R-:W-:Y:S05]  /*a040*/  @!P0 BRA `(.L_x_168) ;  /* 0xfffffffc00f08947 */ /* 0x002fea000383ffff */
[----:B------:R-:W-:Y:S05]  /*a050*/  BRA `(.L_x_186) ;  /* 0xfffffff0000c7947 */ /* 0x000fea000383ffff */
.L_x_176:
[----:B------:R-:W-:Y:S01]  /*a060*/  BSSY B0, `(.L_x_187) ;  /* 0x0000006000007945 */ /* 0x000fe20003800000 */
[----:B------:R-:W-:-:S07]  /*a070*/  IMAD.MOV.U32 R15, RZ, RZ, -0x1 ;  /* 0xffffffffff0f7424 */ /* 0x000fce00078e00ff */
[----:B------:R-:W-:Y:S05]  /*a080*/  WARPSYNC.COLLECTIVE R15, `(.L_x_188) ;  /* 0x000000000f0c7348 */ /* 0x000fea0003c00000 */
[----:B------:R-:W-:Y:S02]  /*a090*/  ELECT P6, UR62, PT ;  /* 0x00000000003e782f */ /* 0x000fe400038c0000 */
[----:B------:R-:W-:Y:S01]  /*a0a0*/  MOV R14, UR62 ;  /* 0x0000003e000e7c02 */ /* 0x000fe20008000f00 */
[----:B------:R-:W-:Y:S10]  /*a0b0*/  ENDCOLLECTIVE ;  /* 0x000000000000791b */ /* 0x000ff40003800000 */
.L_x_188:
[----:B------:R-:W-:Y:S05]  /*a0c0*/  BSYNC B0 ;  /* 0x0000000000007941 */ /* 0x000fea0003800000 */
.L_x_187:
[----:B------:R-:W-:Y:S05]  /*a0d0*/  BRA `(.L_x_189) ;  /* 0xfffffff800f47947 */ /* 0x000fea000383ffff */
.L_x_180:
[----:B0-----:R0:W1:Y:S02]  /*a0e0*/  SYNCS.PHASECHK.TRANS64.TRYWAIT P0, [R7+URZ], R4 ;  /* 0x00000004070075a7 */ /* 0x001064000800017f */
[----:B-1----:R-:W-:Y:S05]  /*a0f0*/  @!P0 NANOSLEEP.SYNCS 0x989680 ;  /* 0x009896800000895d */ /* 0x002fea0003900000 */
[----:B------:R-:W1:Y:S02]  /*a100*/  @!P0 SYNCS.PHASECHK.TRANS64 P0, [R7+URZ], R4 ;  /* 0x00000004070085a7 */ /* 0x000e64000800007f */
[----:B-1----:R-:W-:Y:S05]  /*a110*/  @!P0 BRA `(.L_x_180) ;  /* 0xfffffffc00f08947 */ /* 0x002fea000383ffff */
[----:B------:R-:W-:Y:S05]  /*a120*/  BRA `(.L_x_190) ;  /* 0xfffffffc00347947 */ /* 0x000fea000383ffff */
.L_x_181:
[----:B0-----:R0:W1:Y:S02]  /*a130*/  SYNCS.PHASECHK.TRANS64.TRYWAIT P0, [R6+URZ], R5 ;  /* 0x00000005060075a7 */ /* 0x001064000800017f */
[----:B-1----:R-:W-:Y:S05]  /*a140*/  @!P0 NANOSLEEP.SYNCS 0x989680 ;  /* 0x009896800000895d */ /* 0x002fea0003900000 */
[----:B------:R-:W1:Y:S02]  /*a150*/  @!P0 SYNCS.PHASECHK.TRANS64 P0, [R6+URZ], R5 ;  /* 0x00000005060085a7 */ /* 0x000e64000800007f */
[----:B-1----:R-:W-:Y:S05]  /*a160*/  @!P0 BRA `(.L_x_181) ;  /* 0xfffffffc00f08947 */ /* 0x002fea000383ffff */
[----:B------:R-:W-:Y:S05]  /*a170*/  BRA `(.L_x_191) ;  /* 0xfffffffc003c7947 */ /* 0x000fea000383ffff */
.L_x_192:
[----:B------:R-:W-:-:S00]  /*a180*/  BRA `(.L_x_192) ;  /* 0xfffffffc00fc7947 */ /* 0x000fc0000383ffff */
[----:B------:R-:W-:-:S00]  /*a190*/  NOP ;  /* 0x0000000000007918 */ /* 0x000fc00000000000 */
        /* <DEDUP_REMOVED lines=14> */
.L_x_193:


//--------------------- .nv.global.init           --------------------------
	.section	.nv.global.init,"aw",@progbits
.nv.global.init:
	.type		$str$22,@object
	.size		$str$22,($str$23 - $str$22)
$str$22:
        /*0000*/ 	.byte	0x6b, 0x5f, 0x74, 0x69, 0x6c, 0x65, 0x5f, 0x63, 0x6f, 0x75, 0x6e, 0x74, 0x20, 0x3e, 0x3d, 0x20
        /*0010*/ 	.byte	0x31, 0x00
	.type		$str$23,@object
	.size		$str$23,(__unnamed_1 - $str$23)
$str$23:
        /*0012*/ 	.byte	0x2f, 0x74, 0x6d, 0x70, 0x2f, 0x63, 0x75, 0x74, 0x6c, 0x61, 0x73, 0x73, 0x5f, 0x73, 0x77, 0x65
        /*0022*/ 	.byte	0x65, 0x70, 0x5f, 0x73, 0x72, 0x63, 0x2f, 0x69, 0x6e, 0x63, 0x6c, 0x75, 0x64, 0x65, 0x2f, 0x63
        /*0032*/ 	.byte	0x75, 0x74, 0x6c, 0x61, 0x73, 0x73, 0x2f, 0x67, 0x65, 0x6d, 0x6d, 0x2f, 0x63, 0x6f, 0x6c, 0x6c
        /*0042*/ 	.byte	0x65, 0x63, 0x74, 0x69, 0x76, 0x65, 0x2f, 0x73, 0x6d, 0x39, 0x30, 0x5f, 0x6d, 0x6d, 0x61, 0x5f
        /*0052*/ 	.byte	0x74, 0x6d, 0x61, 0x5f, 0x67, 0x6d, 0x6d, 0x61, 0x5f, 0x73, 0x73, 0x5f, 0x77, 0x61, 0x72, 0x70
        /*0062*/ 	.byte	0x73, 0x70, 0x65, 0x63, 0x69, 0x61, 0x6c, 0x69, 0x7a, 0x65, 0x64, 0x2e, 0x68, 0x70, 0x70, 0x00
	.type		__unnamed_1,@object
	.size		__unnamed_1,(.L_0 - __unnamed_1)
__unnamed_1:
        /*0072*/ 	.byte	0x76, 0x6f, 0x69, 0x64, 0x20, 0x63, 0x75, 0x74, 0x6c, 0x61, 0x73, 0x73, 0x3a, 0x3a, 0x67, 0x65
        /* <DEDUP_REMOVED lines=178> */
        /*0ba2*/ 	.byte	0x5d, 0x00
.L_0:


//--------------------- .nv.shared._ZN7cutlass13device_kernelINS_4gemm6kernel13GemmUniversalIN4cute5tupleIJiiiiEEENS1_10collective13CollectiveMmaINS1_34MainloopSm90TmaGmmaWarpSpecializedILi3ENS5_IJNS4_1CILi2EEESB_NSA_ILi1EEEEEENS1_35KernelTmaWarpSpecializedCooperativeEEENS5_IJNSA_ILi256EEENSA_ILi64EEENSA_ILi128EEEEEENS_10tfloat32_tENS5_IJlSC_lEEESK_SL_NS4_8TiledMMAINS4_8MMA_AtomIJNS4_4SM904GMMA29MMA_64x64x8_F32TF32TF32_SS_TNILNSP_7ScaleInE1ELSR_1EEEEEENS4_6LayoutINS5_IJSB_SC_SC_EEENS5_IJSC_NSA_ILi0EEESW_EEEEENS5_IJNS4_10UnderscoreESZ_SZ_EEEEENS4_23SM90_TMA_LOAD_MULTICASTENS4_14ComposedLayoutINS4_7SwizzleILi3ELi4ELi3EEENS4_18smem_ptr_flag_bitsILi32EEENSU_INS5_IJNSA_ILi8EEENSA_ILi32EEEEEENS5_IJS19_SC_EEEEEEEvNS4_8identityES12_S1D_vS1E_EENS_8epilogue10collective6detail29Sm90TmaWarpSpecializedAdapterINS1H_15DefaultEpilogueISK_SL_SL_NS1G_6thread17LinearCombinationISK_Li1EffLNS1L_9ScaleType4KindE0ELNS_15FloatRoundStyleE2ESK_EENS1_15EpilogueDefaultEEEEEvvEEEEvNT_6ParamsE --------------------------
	.section	.nv.shared._ZN7cutlass13device_kernelINS_4gemm6kernel13GemmUniversalIN4cute5tupleIJiiiiEEENS1_10collective13CollectiveMmaINS1_34MainloopSm90TmaGmmaWarpSpecializedILi3ENS5_IJNS4_1CILi2EEESB_NSA_ILi1EEEEEENS1_35KernelTmaWarpSpecializedCooperativeEEENS5_IJNSA_ILi256EEENSA_ILi64EEENSA_ILi128EEEEEENS_10tfloat32_tENS5_IJlSC_lEEESK_SL_NS4_8TiledMMAINS4_8MMA_AtomIJNS4_4SM904GMMA29MMA_64x64x8_F32TF32TF32_SS_TNILNSP_7ScaleInE1ELSR_1EEEEEENS4_6LayoutINS5_IJSB_SC_SC_EEENS5_IJSC_NSA_ILi0EEESW_EEEEENS5_IJNS4_10UnderscoreESZ_SZ_EEEEENS4_23SM90_TMA_LOAD_MULTICASTENS4_14ComposedLayoutINS4_7SwizzleILi3ELi4ELi3EEENS4_18smem_ptr_flag_bitsILi32EEENSU_INS5_IJNSA_ILi8EEENSA_ILi32EEEEEENS5_IJS19_SC_EEEEEEEvNS4_8identityES12_S1D_vS1E_EENS_8epilogue10collective6detail29Sm90TmaWarpSpecializedAdapterINS1H_15DefaultEpilogueISK_SL_SL_NS1G_6thread17LinearCombinationISK_Li1EffLNS1L_9ScaleType4KindE0ELNS_15FloatRoundStyleE2ESK_EENS1_15EpilogueDefaultEEEEEvvEEEEvNT_6ParamsE,"aw",@nobits
	.sectionflags	@""
	.align	16
	.zero		1024


//--------------------- .nv.shared.reserved.0     --------------------------
	.section	.nv.shared.reserved.0,"aw",@nobits
	.weak		__nv_reservedSMEM_offset_0_alias
	.size		__nv_reservedSMEM_offset_0_alias, 0, 0
	.other		__nv_reservedSMEM_offset_0_alias,@"STO_CUDA_RESERVED_SHARED STV_DEFAULT"
__nv_reservedSMEM_offset_0_alias:
	.zero		0


//--------------------- .nv.global                --------------------------
	.section	.nv.global,"aw",@nobits
.nv.global:
	.type		_ZN39_INTERNAL_34ca5088_4_k_cu_57e45840_65804cute1_E,@object
	.size		_ZN39_INTERNAL_34ca5088_4_k_cu_57e45840_65804cute1_E,(_ZN39_INTERNAL_34ca5088_4_k_cu_57e45840_65804cuda3std3__45__cpo6cbeginE - _ZN39_INTERNAL_34ca5088_4_k_cu_57e45840_65804cute1_E)
_ZN39_INTERNAL_34ca5088_4_k_cu_57e45840_65804cute1_E:
	.zero		1
	.type		_ZN39_INTERNAL_34ca5088_4_k_cu_57e45840_65804cuda3std3__45__cpo6cbeginE,@object
	.size		_ZN39_INTERNAL_34ca5088_4_k_cu_57e45840_65804cuda3std3__45__cpo6cbeginE,(_ZN39_INTERNAL_34ca5088_4_k_cu_57e45840_65804cuda3std3__48in_placeE - _ZN39_INTERNAL_34ca5088_4_k_cu_57e45840_65804cuda3std3__45__cpo6cbeginE)
_ZN39_INTERNAL_34ca5088_4_k_cu_57e45840_65804cuda3std3__45__cpo6cbeginE:
	.zero		1
	.type		_ZN39_INTERNAL_34ca5088_4_k_cu_57e45840_65804cuda3std3__48in_placeE,@object
	.size		_ZN39_INTERNAL_34ca5088_4_k_cu_57e45840_65804cuda3std3__48in_placeE,(_ZN39_INTERNAL_34ca5088_4_k_cu_57e45840_65804cuda3std6ranges3__45__cpo9iter_moveE - _ZN39_INTERNAL_34ca5088_4_k_cu_57e45840_65804cuda3std3__48in_placeE)
_ZN39_INTERNAL_34ca5088_4_k_cu_57e45840_65804cuda3std3__48in_placeE:
	.zero		1
	.type		_ZN39_INTERNAL_34ca5088_4_k_cu_57e45840_65804cuda3std6ranges3__45__cpo9iter_moveE,@object
	.size		_ZN39_INTERNAL_34ca5088_4_k_cu_57e45840_65804cuda3std6ranges3__45__cpo9iter_moveE,(_ZN39_INTERNAL_34ca5088_4_k_cu_57e45840_65804cuda3std3__45__cpo5beginE - _ZN39_INTERNAL_34ca5088_4_k_cu_57e45840_65804cuda3std6ranges3__45__cpo9iter_moveE)
_ZN39_INTERNAL_34ca5088_4_k_cu_57e45840_65804cuda3std6ranges3__45__cpo9iter_moveE:
	.zero		1
	.type		_ZN39_INTERNAL_34ca5088_4_k_cu_57e45840_65804cuda3std3__45__cpo5beginE,@object
	.size		_ZN39_INTERNAL_34ca5088_4_k_cu_57e45840_65804cuda3std3__45__cpo5beginE,(_ZN39_INTERNAL_34ca5088_4_k_cu_57e45840_65804cuda3std3__441_GLOBAL__N__34ca5088_4_k_cu_57e45840_65806ignoreE - _ZN39_INTERNAL_34ca5088_4_k_cu_57e45840_65804cuda3std3__45__cpo5beginE)
_ZN39_INTERNAL_34ca5088_4_k_cu_57e45840_65804cuda3std3__45__cpo5beginE:
	.zero		1
	.type		_ZN39_INTERNAL_34ca5088_4_k_cu_57e45840_65804cuda3std3__441_GLOBAL__N__34ca5088_4_k_cu_57e45840_65806ignoreE,@object
	.size		_ZN39_INTERNAL_34ca5088_4_k_cu_57e45840_65804cuda3std3__441_GLOBAL__N__34ca5088_4_k_cu_57e45840_65806ignoreE,(_ZN39_INTERNAL_34ca5088_4_k_cu_57e45840_65804cute7productE - _ZN39_INTERNAL_34ca5088_4_k_cu_57e45840_65804cuda3std3__441_GLOBAL__N__34ca5088_4_k_cu_57e45840_65806ignoreE)
_ZN39_INTERNAL_34ca5088_4_k_cu_57e45840_65804cuda3std3__441_GLOBAL__N__34ca5088_4_k_cu_57e45840_65806ignoreE:
	.zero		1
	.type		_ZN39_INTERNAL_34ca5088_4_k_cu_57e45840_65804cute7productE,@object
	.size		_ZN39_INTERNAL_34ca5088_4_k_cu_57e45840_65804cute7productE,(_ZN39_INTERNAL_34ca5088_4_k_cu_57e45840_65804cuda3std3__45__cpo3endE - _ZN39_INTERNAL_34ca5088_4_k_cu_57e45840_65804cute7productE)
_ZN39_INTERNAL_34ca5088_4_k_cu_57e45840_65804cute7productE:
	.zero		1
	.type		_ZN39_INTERNAL_34ca5088_4_k_cu_57e45840_65804cuda3std3__45__cpo3endE,@object
	.size		_ZN39_INTERNAL_34ca5088_4_k_cu_57e45840_65804cuda3std3__45__cpo3endE,(_ZN39_INTERNAL_34ca5088_4_k_cu_57e45840_65804cuda3std3__419piecewise_constructE - _ZN39_INTERNAL_34ca5088_4_k_cu_57e45840_65804cuda3std3__45__cpo3endE)
_ZN39_INTERNAL_34ca5088_4_k_cu_57e45840_65804cuda3std3__45__cpo3endE:
	.zero		1
	.type		_ZN39_INTERNAL_34ca5088_4_k_cu_57e45840_65804cuda3std3__419piecewise_constructE,@object
	.size		_ZN39_INTERNAL_34ca5088_4_k_cu_57e45840_65804cuda3std3__419piecewise_constructE,(_ZN39_INTERNAL_34ca5088_4_k_cu_57e45840_65804cuda3std3__45__cpo4cendE - _ZN39_INTERNAL_34ca5088_4_k_cu_57e45840_65804cuda3std3__419piecewise_constructE)
_ZN39_INTERNAL_34ca5088_4_k_cu_57e45840_65804cuda3std3__419piecewise_constructE:
	.zero		1
	.type		_ZN39_INTERNAL_34ca5088_4_k_cu_57e45840_65804cuda3std3__45__cpo4cendE,@object
	.size		_ZN39_INTERNAL_34ca5088_4_k_cu_57e45840_65804cuda3std3__45__cpo4cendE,(_ZN39_INTERNAL_34ca5088_4_k_cu_57e45840_65804cuda3std6ranges3__45__cpo4swapE - _ZN39_INTERNAL_34ca5088_4_k_cu_57e45840_65804cuda3std3__45__cpo4cendE)
_ZN39_INTERNAL_34ca5088_4_k_cu_57e45840_65804cuda3std3__45__cpo4cendE:
	.zero		1
	.type		_ZN39_INTERNAL_34ca5088_4_k_cu_57e45840_65804cuda3std6ranges3__45__cpo4swapE,@object
	.size		_ZN39_INTERNAL_34ca5088_4_k_cu_57e45840_65804cuda3std6ranges3__45__cpo4swapE,(.L_8 - _ZN39_INTERNAL_34ca5088_4_k_cu_57e45840_65804cuda3std6ranges3__45__cpo4swapE)
_ZN39_INTERNAL_34ca5088_4_k_cu_57e45840_65804cuda3std6ranges3__45__cpo4swapE:
	.zero		1
.L_8:


//--------------------- .nv.constant0._ZN7cutlass13device_kernelINS_4gemm6kernel13GemmUniversalIN4cute5tupleIJiiiiEEENS1_10collective13CollectiveMmaINS1_34MainloopSm90TmaGmmaWarpSpecializedILi3ENS5_IJNS4_1CILi2EEESB_NSA_ILi1EEEEEENS1_35KernelTmaWarpSpecializedCooperativeEEENS5_IJNSA_ILi256EEENSA_ILi64EEENSA_ILi128EEEEEENS_10tfloat32_tENS5_IJlSC_lEEESK_SL_NS4_8TiledMMAINS4_8MMA_AtomIJNS4_4SM904GMMA29MMA_64x64x8_F32TF32TF32_SS_TNILNSP_7ScaleInE1ELSR_1EEEEEENS4_6LayoutINS5_IJSB_SC_SC_EEENS5_IJSC_NSA_ILi0EEESW_EEEEENS5_IJNS4_10UnderscoreESZ_SZ_EEEEENS4_23SM90_TMA_LOAD_MULTICASTENS4_14ComposedLayoutINS4_7SwizzleILi3ELi4ELi3EEENS4_18smem_ptr_flag_bitsILi32EEENSU_INS5_IJNSA_ILi8EEENSA_ILi32EEEEEENS5_IJS19_SC_EEEEEEEvNS4_8identityES12_S1D_vS1E_EENS_8epilogue10collective6detail29Sm90TmaWarpSpecializedAdapterINS1H_15DefaultEpilogueISK_SL_SL_NS1G_6thread17LinearCombinationISK_Li1EffLNS1L_9ScaleType4KindE0ELNS_15FloatRoundStyleE2ESK_EENS1_15EpilogueDefaultEEEEEvvEEEEvNT_6ParamsE --------------------------
	.section	.nv.constant0._ZN7cutlass13device_kernelINS_4gemm6kernel13GemmUniversalIN4cute5tupleIJiiiiEEENS1_10collective13CollectiveMmaINS1_34MainloopSm90TmaGmmaWarpSpecializedILi3ENS5_IJNS4_1CILi2EEESB_NSA_ILi1EEEEEENS1_35KernelTmaWarpSpecializedCooperativeEEENS5_IJNSA_ILi256EEENSA_ILi64EEENSA_ILi128EEEEEENS_10tfloat32_tENS5_IJlSC_lEEESK_SL_NS4_8TiledMMAINS4_8MMA_AtomIJNS4_4SM904GMMA29MMA_64x64x8_F32TF32TF32_SS_TNILNSP_7ScaleInE1ELSR_1EEEEEENS4_6LayoutINS5_IJSB_SC_SC_EEENS5_IJSC_NSA_ILi0EEESW_EEEEENS5_IJNS4_10UnderscoreESZ_SZ_EEEEENS4_23SM90_TMA_LOAD_MULTICASTENS4_14ComposedLayoutINS4_7SwizzleILi3ELi4ELi3EEENS4_18smem_ptr_flag_bitsILi32EEENSU_INS5_IJNSA_ILi8EEENSA_ILi32EEEEEENS5_IJS19_SC_EEEEEEEvNS4_8identityES12_S1D_vS1E_EENS_8epilogue10collective6detail29Sm90TmaWarpSpecializedAdapterINS1H_15DefaultEpilogueISK_SL_SL_NS1G_6thread17LinearCombinationISK_Li1EffLNS1L_9ScaleType4KindE0ELNS_15FloatRoundStyleE2ESK_EENS1_15EpilogueDefaultEEEEEvvEEEEvNT_6ParamsE,"a",@progbits
	.sectionflags	@""
	.align	4
.nv.constant0._ZN7cutlass13device_kernelINS_4gemm6kernel13GemmUniversalIN4cute5tupleIJiiiiEEENS1_10collective13CollectiveMmaINS1_34MainloopSm90TmaGmmaWarpSpecializedILi3ENS5_IJNS4_1CILi2EEESB_NSA_ILi1EEEEEENS1_35KernelTmaWarpSpecializedCooperativeEEENS5_IJNSA_ILi256EEENSA_ILi64EEENSA_ILi128EEEEEENS_10tfloat32_tENS5_IJlSC_lEEESK_SL_NS4_8TiledMMAINS4_8MMA_AtomIJNS4_4SM904GMMA29MMA_64x64x8_F32TF32TF32_SS_TNILNSP_7ScaleInE1ELSR_1EEEEEENS4_6LayoutINS5_IJSB_SC_SC_EEENS5_IJSC_NSA_ILi0EEESW_EEEEENS5_IJNS4_10UnderscoreESZ_SZ_EEEEENS4_23SM90_TMA_LOAD_MULTICASTENS4_14ComposedLayoutINS4_7SwizzleILi3ELi4ELi3EEENS4_18smem_ptr_flag_bitsILi32EEENSU_INS5_IJNSA_ILi8EEENSA_ILi32EEEEEENS5_IJS19_SC_EEEEEEEvNS4_8identityES12_S1D_vS1E_EENS_8epilogue10collective6detail29Sm90TmaWarpSpecializedAdapterINS1H_15DefaultEpilogueISK_SL_SL_NS1G_6thread17LinearCombinationISK_Li1EffLNS1L_9ScaleType4KindE0ELNS_15FloatRoundStyleE2ESK_EENS1_15EpilogueDefaultEEEEEvvEEEEvNT_6ParamsE:
	.zero		1664


//--------------------- SYMBOLS --------------------------

	.type		.nv.reservedSmem.offset0,@object
	.size		.nv.reservedSmem.offset0,0x4
	.type		__assertfail,@function
